// auto-generated by cutlass_sweep.gemm — config: {"arch": "sm_90", "cluster_m": 2, "cluster_n": 1, "dtype": "fp16", "dtype_b": "fp16", "layout": "nt", "stages": 0, "tile_k": 32, "tile_m": 128, "tile_n": 48}
#include "cutlass/cutlass.h"
#include "cutlass/gemm/collective/collective_builder.hpp"
#include "cutlass/gemm/device/gemm_universal_adapter.h"
#include "cutlass/gemm/kernel/gemm_universal.hpp"
#include "cutlass/epilogue/collective/collective_builder.hpp"

using ElemA = cutlass::half_t;
using ElemB = cutlass::half_t;
using ElemCD = cutlass::half_t;
using Acc  = float;
using TileShape    = cute::Shape<cute::_128, cute::_48, cute::_32>;
using ClusterShape = cute::Shape<cute::_2, cute::_1, cute::_1>;

using CollectiveEpilogue = typename cutlass::epilogue::collective::CollectiveBuilder<
    cutlass::arch::Sm90, cutlass::arch::OpClassTensorOp,
    TileShape, ClusterShape,
    cutlass::epilogue::collective::EpilogueTileAuto,
    Acc, Acc,
    ElemCD, cutlass::layout::RowMajor, 128 / cutlass::sizeof_bits<ElemCD>::value,
    ElemCD, cutlass::layout::RowMajor, 128 / cutlass::sizeof_bits<ElemCD>::value,
    cutlass::epilogue::collective::EpilogueScheduleAuto
  >::CollectiveOp;

using CollectiveMainloop = typename cutlass::gemm::collective::CollectiveBuilder<
    cutlass::arch::Sm90, cutlass::arch::OpClassTensorOp,
    ElemA, cutlass::layout::RowMajor, 128 / cutlass::sizeof_bits<ElemA>::value,
    ElemB, cutlass::layout::ColumnMajor, 128 / cutlass::sizeof_bits<ElemB>::value,
    Acc,
    TileShape, ClusterShape,
    cutlass::gemm::collective::StageCountAutoCarveout<static_cast<int>(sizeof(typename CollectiveEpilogue::SharedStorage))>,
    cutlass::gemm::collective::KernelScheduleAuto
  >::CollectiveOp;

using GemmKernel = cutlass::gemm::kernel::GemmUniversal<
    cute::Shape<int,int,int,int>,
    CollectiveMainloop,
    CollectiveEpilogue
>;
using Gemm = cutlass::gemm::device::GemmUniversalAdapter<GemmKernel>;

// Force the device kernel symbol into the cubin without needing a host main.
auto* _anchor = &cutlass::device_kernel<GemmKernel>;


// ===== COMPILED SASS (sm_90a) =====

	.target	sm_90a

	.elftype	@"ET_EXEC"


//--------------------- .note.nv.tkinfo           --------------------------
	.section	.note.nv.tkinfo,"",@"SHT_NOTE"
	.sectionflags	@"SHF_NOTE_NV_TKINFO"
	.tkinfo
        /*0018*/ 	.word	0x00000002
        /*0030*/ 	.string	""
        /*0030*/ 	.string	"ptxas"
        /*0030*/ 	.string	"Cuda compilation tools, release 13.0, V13.0.88"
        /*0030*/ 	.string	"Build cuda_13.0.r13.0/compiler.36424714_0"
        /*0030*/ 	.string	"-arch sm_90a -m 64 "



//--------------------- .note.nv.cuinfo           --------------------------
	.section	.note.nv.cuinfo,"",@"SHT_NOTE"
	.sectionflags	@"SHF_NOTE_NV_CUINFO"
        /*0018*/ 	.short	0x0002
        /*001a*/ 	.short	0x005a
        /*001c*/ 	.short	0x0082
	.zero		2


//--------------------- .nv.info                  --------------------------
	.section	.nv.info,"",@"SHT_CUDA_INFO"
	.align	4


	//----- nvinfo : EIATTR_REGCOUNT
	.align		4
        /*0000*/ 	.byte	0x04, 0x2f
        /*0002*/ 	.short	(.L_15 - .L_14)
	.align		4
.L_14:
        /*0004*/ 	.word	index@(_ZN7cutlass13device_kernelINS_4gemm6kernel13GemmUniversalIN4cute5tupleIJiiiiEEENS1_10collective13CollectiveMmaINS1_34MainloopSm90TmaGmmaWarpSpecializedILi20ENS5_IJNS4_1CILi2EEENSA_ILi1EEESC_EEENS1_35KernelTmaWarpSpecializedCooperativeEEENS5_IJNSA_ILi128EEENSA_ILi48EEENSA_ILi32EEEEEENS_6half_tENS5_IJlSC_lEEESK_SL_NS4_8TiledMMAINS4_8MMA_AtomIJNS4_4SM904GMMA25MMA_64x16x16_F32F16F16_SSILNSP_5MajorE0ELSR_0ELNSP_7ScaleInE1ELSS_1EEEEEENS4_6LayoutISD_NS5_IJSC_NSA_ILi0EEESW_EEEEENS5_IJNS4_10UnderscoreESZ_SZ_EEEEENS4_13SM90_TMA_LOADENS4_14ComposedLayoutINS4_7SwizzleILi2ELi4ELi3EEENS4_18smem_ptr_flag_bitsILi16EEENSV_INS5_IJNSA_ILi8EEESI_EEENS5_IJSI_SC_EEEEEEEvNS4_8identityENS4_23SM90_TMA_LOAD_MULTICASTES1C_vS1D_EENS_8epilogue10collective6detail29Sm90TmaWarpSpecializedAdapterINS1H_15DefaultEpilogueISK_SL_SL_NS1G_6thread17LinearCombinationISK_Li1EffLNS1L_9ScaleType4KindE0ELNS_15FloatRoundStyleE2ESK_EENS1_15EpilogueDefaultEEEEEvvEEEEvNT_6ParamsE)
        /*0008*/ 	.word	0x000000a8


	//----- nvinfo : EIATTR_FRAME_SIZE
	.align		4
.L_15:
        /*000c*/ 	.byte	0x04, 0x11
        /*000e*/ 	.short	(.L_17 - .L_16)
	.align		4
.L_16:
        /*0010*/ 	.word	index@(_ZN7cutlass13device_kernelINS_4gemm6kernel13GemmUniversalIN4cute5tupleIJiiiiEEENS1_10collective13CollectiveMmaINS1_34MainloopSm90TmaGmmaWarpSpecializedILi20ENS5_IJNS4_1CILi2EEENSA_ILi1EEESC_EEENS1_35KernelTmaWarpSpecializedCooperativeEEENS5_IJNSA_ILi128EEENSA_ILi48EEENSA_ILi32EEEEEENS_6half_tENS5_IJlSC_lEEESK_SL_NS4_8TiledMMAINS4_8MMA_AtomIJNS4_4SM904GMMA25MMA_64x16x16_F32F16F16_SSILNSP_5MajorE0ELSR_0ELNSP_7ScaleInE1ELSS_1EEEEEENS4_6LayoutISD_NS5_IJSC_NSA_ILi0EEESW_EEEEENS5_IJNS4_10UnderscoreESZ_SZ_EEEEENS4_13SM90_TMA_LOADENS4_14ComposedLayoutINS4_7SwizzleILi2ELi4ELi3EEENS4_18smem_ptr_flag_bitsILi16EEENSV_INS5_IJNSA_ILi8EEESI_EEENS5_IJSI_SC_EEEEEEEvNS4_8identityENS4_23SM90_TMA_LOAD_MULTICASTES1C_vS1D_EENS_8epilogue10collective6detail29Sm90TmaWarpSpecializedAdapterINS1H_15DefaultEpilogueISK_SL_SL_NS1G_6thread17LinearCombinationISK_Li1EffLNS1L_9ScaleType4KindE0ELNS_15FloatRoundStyleE2ESK_EENS1_15EpilogueDefaultEEEEEvvEEEEvNT_6ParamsE)
        /*0014*/ 	.word	0x00000000


	//----- nvinfo : EIATTR_MIN_STACK_SIZE
	.align		4
.L_17:
        /*0018*/ 	.byte	0x04, 0x12
        /*001a*/ 	.short	(.L_19 - .L_18)
	.align		4
.L_18:
        /*001c*/ 	.word	index@(_ZN7cutlass13device_kernelINS_4gemm6kernel13GemmUniversalIN4cute5tupleIJiiiiEEENS1_10collective13CollectiveMmaINS1_34MainloopSm90TmaGmmaWarpSpecializedILi20ENS5_IJNS4_1CILi2EEENSA_ILi1EEESC_EEENS1_35KernelTmaWarpSpecializedCooperativeEEENS5_IJNSA_ILi128EEENSA_ILi48EEENSA_ILi32EEEEEENS_6half_tENS5_IJlSC_lEEESK_SL_NS4_8TiledMMAINS4_8MMA_AtomIJNS4_4SM904GMMA25MMA_64x16x16_F32F16F16_SSILNSP_5MajorE0ELSR_0ELNSP_7ScaleInE1ELSS_1EEEEEENS4_6LayoutISD_NS5_IJSC_NSA_ILi0EEESW_EEEEENS5_IJNS4_10UnderscoreESZ_SZ_EEEEENS4_13SM90_TMA_LOADENS4_14ComposedLayoutINS4_7SwizzleILi2ELi4ELi3EEENS4_18smem_ptr_flag_bitsILi16EEENSV_INS5_IJNSA_ILi8EEESI_EEENS5_IJSI_SC_EEEEEEEvNS4_8identityENS4_23SM90_TMA_LOAD_MULTICASTES1C_vS1D_EENS_8epilogue10collective6detail29Sm90TmaWarpSpecializedAdapterINS1H_15DefaultEpilogueISK_SL_SL_NS1G_6thread17LinearCombinationISK_Li1EffLNS1L_9ScaleType4KindE0ELNS_15FloatRoundStyleE2ESK_EENS1_15EpilogueDefaultEEEEEvvEEEEvNT_6ParamsE)
        /*0020*/ 	.word	0x00000000
.L_19:


//--------------------- .nv.compat                --------------------------
	.section	.nv.compat,"",@"SHT_CUDA_COMPAT_INFO"
	.align	4
        /*0000*/ 	.byte	0x02, 0x09, 0x01, 0x00, 0x02, 0x02, 0x04, 0x00, 0x02, 0x05, 0x05, 0x00, 0x03, 0x07, 0x01, 0x01
        /*0010*/ 	.byte	0x02, 0x03, 0x01, 0x00, 0x02, 0x06, 0x01, 0x00, 0x04, 0x0b, 0x08, 0x00, 0x00, 0x00, 0x00, 0x00
        /*0020*/ 	.byte	0x00, 0x00, 0x00, 0x00


//--------------------- .nv.info._ZN7cutlass13device_kernelINS_4gemm6kernel13GemmUniversalIN4cute5tupleIJiiiiEEENS1_10collective13CollectiveMmaINS1_34MainloopSm90TmaGmmaWarpSpecializedILi20ENS5_IJNS4_1CILi2EEENSA_ILi1EEESC_EEENS1_35KernelTmaWarpSpecializedCooperativeEEENS5_IJNSA_ILi128EEENSA_ILi48EEENSA_ILi32EEEEEENS_6half_tENS5_IJlSC_lEEESK_SL_NS4_8TiledMMAINS4_8MMA_AtomIJNS4_4SM904GMMA25MMA_64x16x16_F32F16F16_SSILNSP_5MajorE0ELSR_0ELNSP_7ScaleInE1ELSS_1EEEEEENS4_6LayoutISD_NS5_IJSC_NSA_ILi0EEESW_EEEEENS5_IJNS4_10UnderscoreESZ_SZ_EEEEENS4_13SM90_TMA_LOADENS4_14ComposedLayoutINS4_7SwizzleILi2ELi4ELi3EEENS4_18smem_ptr_flag_bitsILi16EEENSV_INS5_IJNSA_ILi8EEESI_EEENS5_IJSI_SC_EEEEEEEvNS4_8identityENS4_23SM90_TMA_LOAD_MULTICASTES1C_vS1D_EENS_8epilogue10collective6detail29Sm90TmaWarpSpecializedAdapterINS1H_15DefaultEpilogueISK_SL_SL_NS1G_6thread17LinearCombinationISK_Li1EffLNS1L_9ScaleType4KindE0ELNS_15FloatRoundStyleE2ESK_EENS1_15EpilogueDefaultEEEEEvvEEEEvNT_6ParamsE --------------------------
	.section	.nv.info._ZN7cutlass13device_kernelINS_4gemm6kernel13GemmUniversalIN4cute5tupleIJiiiiEEENS1_10collective13CollectiveMmaINS1_34MainloopSm90TmaGmmaWarpSpecializedILi20ENS5_IJNS4_1CILi2EEENSA_ILi1EEESC_EEENS1_35KernelTmaWarpSpecializedCooperativeEEENS5_IJNSA_ILi128EEENSA_ILi48EEENSA_ILi32EEEEEENS_6half_tENS5_IJlSC_lEEESK_SL_NS4_8TiledMMAINS4_8MMA_AtomIJNS4_4SM904GMMA25MMA_64x16x16_F32F16F16_SSILNSP_5MajorE0ELSR_0ELNSP_7ScaleInE1ELSS_1EEEEEENS4_6LayoutISD_NS5_IJSC_NSA_ILi0EEESW_EEEEENS5_IJNS4_10UnderscoreESZ_SZ_EEEEENS4_13SM90_TMA_LOADENS4_14ComposedLayoutINS4_7SwizzleILi2ELi4ELi3EEENS4_18smem_ptr_flag_bitsILi16EEENSV_INS5_IJNSA_ILi8EEESI_EEENS5_IJSI_SC_EEEEEEEvNS4_8identityENS4_23SM90_TMA_LOAD_MULTICASTES1C_vS1D_EENS_8epilogue10collective6detail29Sm90TmaWarpSpecializedAdapterINS1H_15DefaultEpilogueISK_SL_SL_NS1G_6thread17LinearCombinationISK_Li1EffLNS1L_9ScaleType4KindE0ELNS_15FloatRoundStyleE2ESK_EENS1_15EpilogueDefaultEEEEEvvEEEEvNT_6ParamsE,"",@"SHT_CUDA_INFO"
	.sectionflags	@""
	.align	4


	//----- nvinfo : EIATTR_CUDA_API_VERSION
	.align		4
        /*0000*/ 	.byte	0x04, 0x37
        /*0002*/ 	.short	(.L_21 - .L_20)
.L_20:
        /*0004*/ 	.word	0x00000082


	//----- nvinfo : EIATTR_KPARAM_INFO
	.align		4
.L_21:
        /*0008*/ 	.byte	0x04, 0x17
        /*000a*/ 	.short	(.L_23 - .L_22)
.L_22:
        /*000c*/ 	.word	0x00000000
        /*0010*/ 	.short	0x0000
        /*0012*/ 	.short	0x0070
        /*0014*/ 	.byte	0x00, 0xf0, 0x01, 0x10


	//----- nvinfo : EIATTR_SPARSE_MMA_MASK
	.align		4
.L_23:
        /*0018*/ 	.byte	0x03, 0x50
        /*001a*/ 	.short	0x0000


	//----- nvinfo : EIATTR_MAXREG_COUNT
	.align		4
        /*001c*/ 	.byte	0x03, 0x1b
        /*001e*/ 	.short	0x00a8


	//----- nvinfo : EIATTR_NUM_BARRIERS
	.align		4
        /*0020*/ 	.byte	0x02, 0x4c
        /*0022*/ 	.byte	0x01
	.zero		1


	//----- nvinfo : EIATTR_EXTERNS
	.align		4
        /*0024*/ 	.byte	0x04, 0x0f
        /*0026*/ 	.short	(.L_25 - .L_24)


	//   ....[0]....
	.align		4
.L_24:
        /*0028*/ 	.word	index@(__assertfail)


	//----- nvinfo : EIATTR_MERCURY_ISA_VERSION
	.align		4
.L_25:
        /*002c*/ 	.byte	0x03, 0x5f
        /*002e*/ 	.short	0x0101


	//----- nvinfo : EIATTR_INT_WARP_WIDE_INSTR_OFFSETS
	.align		4
        /*0030*/ 	.byte	0x04, 0x31
        /*0032*/ 	.short	(.L_27 - .L_26)


	//   ....[0]....
.L_26:
        /*0034*/ 	.word	0x000006b0


	//   ....[1]....
        /*0038*/ 	.word	0x000006e0


	//   ....[2]....
        /*003c*/ 	.word	0x000008a0


	//----- nvinfo : EIATTR_COOP_GROUP_MASK_REGIDS
	.align		4
.L_27:
        /*0040*/ 	.byte	0x04, 0x29
        /*0042*/ 	.short	(.L_29 - .L_28)


	//   ....[0]....
.L_28:
        /*0044*/ 	.word	0xffffffff


	//   ....[1]....
        /*0048*/ 	.word	0xffffffff


	//   ....[2]....
        /*004c*/ 	.word	0xffffffff


	//   ....[3]....
        /*0050*/ 	.word	0xffffffff


	//   ....[4]....
        /*0054*/ 	.word	0xffffffff


	//   ....[5]....
        /*0058*/ 	.word	0xffffffff


	//----- nvinfo : EIATTR_COOP_GROUP_INSTR_OFFSETS
	.align		4
.L_29:
        /*005c*/ 	.byte	0x04, 0x28
        /*005e*/ 	.short	(.L_31 - .L_30)


	//   ....[0]....
.L_30:
        /*0060*/ 	.word	0x00000060


	//   ....[1]....
        /*0064*/ 	.word	0x00000070


	//   ....[2]....
        /*0068*/ 	.word	0x00000130


	//   ....[3]....
        /*006c*/ 	.word	0x00000500


	//   ....[4]....
        /*0070*/ 	.word	0x00000a20


	//   ....[5]....
        /*0074*/ 	.word	0x00001460


	//----- nvinfo : EIATTR_REG_RECONFIG
	.align		4
.L_31:
        /*0078*/ 	.byte	0x01, 0x54
	.zero		2


	//----- nvinfo : EIATTR_SYSCALL_OFFSETS
	.align		4
        /*007c*/ 	.byte	0x04, 0x46
        /*007e*/ 	.short	(.L_33 - .L_32)


	//   ....[0]....
.L_32:
        /*0080*/ 	.word	0x00001620


	//----- nvinfo : EIATTR_MBARRIER_INSTR_OFFSETS
	.align		4
.L_33:
        /*0084*/ 	.byte	0x04, 0x39
        /*0086*/ 	.short	(.L_35 - .L_34)


	//   ....[0]....
.L_34:
        /*0088*/ 	.word	0x00000250
        /*008c*/ 	.word	0x000000ff
        /*0090*/ 	.word	0x00000000
        /*0094*/ 	.short	0x0100
        /*0096*/ 	.byte	0x08
	.zero		1


	//   ....[1]....
        /*0098*/ 	.word	0x00000260
        /*009c*/ 	.word	0x000000ff
        /*00a0*/ 	.word	0x000000a0
        /*00a4*/ 	.short	0x0100
        /*00a6*/ 	.byte	0x08
	.zero		1


	//   ....[2]....
        /*00a8*/ 	.word	0x00000270
        /*00ac*/ 	.word	0x000000ff
        /*00b0*/ 	.word	0x00000008
        /*00b4*/ 	.short	0x0100
        /*00b6*/ 	.byte	0x08
	.zero		1


	//   ....[3]....
        /*00b8*/ 	.word	0x00000280
        /*00bc*/ 	.word	0x000000ff
        /*00c0*/ 	.word	0x000000a8
        /*00c4*/ 	.short	0x0100
        /*00c6*/ 	.byte	0x08
	.zero		1


	//   ....[4]....
        /*00c8*/ 	.word	0x00000290
        /*00cc*/ 	.word	0x000000ff
        /*00d0*/ 	.word	0x00000010
        /*00d4*/ 	.short	0x0100
        /*00d6*/ 	.byte	0x08
	.zero		1


	//   ....[5]....
        /*00d8*/ 	.word	0x000002a0
        /*00dc*/ 	.word	0x000000ff
        /*00e0*/ 	.word	0x000000b0
        /*00e4*/ 	.short	0x0100
        /*00e6*/ 	.byte	0x08
	.zero		1


	//   ....[6]....
        /*00e8*/ 	.word	0x000002b0
        /*00ec*/ 	.word	0x000000ff
        /*00f0*/ 	.word	0x00000018
        /*00f4*/ 	.short	0x0100
        /*00f6*/ 	.byte	0x08
	.zero		1


	//   ....[7]....
        /*00f8*/ 	.word	0x000002c0
        /*00fc*/ 	.word	0x000000ff
        /*0100*/ 	.word	0x000000b8
        /*0104*/ 	.short	0x0100
        /*0106*/ 	.byte	0x08
	.zero		1


	//   ....[8]....
        /*0108*/ 	.word	0x000002d0
        /*010c*/ 	.word	0x000000ff
        /*0110*/ 	.word	0x00000020
        /*0114*/ 	.short	0x0100
        /*0116*/ 	.byte	0x08
	.zero		1


	//   ....[9]....
        /*0118*/ 	.word	0x000002e0
        /*011c*/ 	.word	0x000000ff
        /*0120*/ 	.word	0x000000c0
        /*0124*/ 	.short	0x0100
        /*0126*/ 	.byte	0x08
	.zero		1


	//   ....[10]....
        /*0128*/ 	.word	0x000002f0
        /*012c*/ 	.word	0x000000ff
        /*0130*/ 	.word	0x00000028
        /*0134*/ 	.short	0x0100
        /*0136*/ 	.byte	0x08
	.zero		1


	//   ....[11]....
        /*0138*/ 	.word	0x00000300
        /*013c*/ 	.word	0x000000ff
        /*0140*/ 	.word	0x000000c8
        /*0144*/ 	.short	0x0100
        /*0146*/ 	.byte	0x08
	.zero		1


	//   ....[12]....
        /*0148*/ 	.word	0x00000310
        /*014c*/ 	.word	0x000000ff
        /*0150*/ 	.word	0x00000030
        /*0154*/ 	.short	0x0100
        /*0156*/ 	.byte	0x08
	.zero		1


	//   ....[13]....
        /*0158*/ 	.word	0x00000320
        /*015c*/ 	.word	0x000000ff
        /*0160*/ 	.word	0x000000d0
        /*0164*/ 	.short	0x0100
        /*0166*/ 	.byte	0x08
	.zero		1


	//   ....[14]....
        /*0168*/ 	.word	0x00000330
        /*016c*/ 	.word	0x000000ff
        /*0170*/ 	.word	0x00000038
        /*0174*/ 	.short	0x0100
        /*0176*/ 	.byte	0x08
	.zero		1


	//   ....[15]....
        /*0178*/ 	.word	0x00000340
        /*017c*/ 	.word	0x000000ff
        /*0180*/ 	.word	0x000000d8
        /*0184*/ 	.short	0x0100
        /*0186*/ 	.byte	0x08
	.zero		1


	//   ....[16]....
        /*0188*/ 	.word	0x00000350
        /*018c*/ 	.word	0x000000ff
        /*0190*/ 	.word	0x00000040
        /*0194*/ 	.short	0x0100
        /*0196*/ 	.byte	0x08
	.zero		1


	//   ....[17]....
        /*0198*/ 	.word	0x00000360
        /*019c*/ 	.word	0x000000ff
        /*01a0*/ 	.word	0x000000e0
        /*01a4*/ 	.short	0x0100
        /*01a6*/ 	.byte	0x08
	.zero		1


	//   ....[18]....
        /*01a8*/ 	.word	0x00000370
        /*01ac*/ 	.word	0x000000ff
        /*01b0*/ 	.word	0x00000048
        /*01b4*/ 	.short	0x0100
        /*01b6*/ 	.byte	0x08
	.zero		1


	//   ....[19]....
        /*01b8*/ 	.word	0x00000380
        /*01bc*/ 	.word	0x000000ff
        /*01c0*/ 	.word	0x000000e8
        /*01c4*/ 	.short	0x0100
        /*01c6*/ 	.byte	0x08
	.zero		1


	//   ....[20]....
        /*01c8*/ 	.word	0x00000390
        /*01cc*/ 	.word	0x000000ff
        /*01d0*/ 	.word	0x00000050
        /*01d4*/ 	.short	0x0100
        /*01d6*/ 	.byte	0x08
	.zero		1


	//   ....[21]....
        /*01d8*/ 	.word	0x000003a0
        /*01dc*/ 	.word	0x000000ff
        /*01e0*/ 	.word	0x000000f0
        /*01e4*/ 	.short	0x0100
        /*01e6*/ 	.byte	0x08
	.zero		1


	//   ....[22]....
        /*01e8*/ 	.word	0x000003b0
        /*01ec*/ 	.word	0x000000ff
        /*01f0*/ 	.word	0x00000058
        /*01f4*/ 	.short	0x0100
        /*01f6*/ 	.byte	0x08
	.zero		1


	//   ....[23]....
        /*01f8*/ 	.word	0x000003c0
        /*01fc*/ 	.word	0x000000ff
        /*0200*/ 	.word	0x000000f8
        /*0204*/ 	.short	0x0100
        /*0206*/ 	.byte	0x08
	.zero		1


	//   ....[24]....
        /*0208*/ 	.word	0x000003d0
        /*020c*/ 	.word	0x000000ff
        /*0210*/ 	.word	0x00000060
        /*0214*/ 	.short	0x0100
        /*0216*/ 	.byte	0x08
	.zero		1


	//   ....[25]....
        /*0218*/ 	.word	0x000003e0
        /*021c*/ 	.word	0x000000ff
        /*0220*/ 	.word	0x00000100
        /*0224*/ 	.short	0x0100
        /*0226*/ 	.byte	0x08
	.zero		1


	//   ....[26]....
        /*0228*/ 	.word	0x000003f0
        /*022c*/ 	.word	0x000000ff
        /*0230*/ 	.word	0x00000068
        /*0234*/ 	.short	0x0100
        /*0236*/ 	.byte	0x08
	.zero		1


	//   ....[27]....
        /*0238*/ 	.word	0x00000400
        /*023c*/ 	.word	0x000000ff
        /*0240*/ 	.word	0x00000108
        /*0244*/ 	.short	0x0100
        /*0246*/ 	.byte	0x08
	.zero		1


	//   ....[28]....
        /*0248*/ 	.word	0x00000410
        /*024c*/ 	.word	0x000000ff
        /*0250*/ 	.word	0x00000070
        /*0254*/ 	.short	0x0100
        /*0256*/ 	.byte	0x08
	.zero		1


	//   ....[29]....
        /*0258*/ 	.word	0x00000420
        /*025c*/ 	.word	0x000000ff
        /*0260*/ 	.word	0x00000110
        /*0264*/ 	.short	0x0100
        /*0266*/ 	.byte	0x08
	.zero		1


	//   ....[30]....
        /*0268*/ 	.word	0x00000430
        /*026c*/ 	.word	0x000000ff
        /*0270*/ 	.word	0x00000078
        /*0274*/ 	.short	0x0100
        /*0276*/ 	.byte	0x08
	.zero		1


	//   ....[31]....
        /*0278*/ 	.word	0x00000440
        /*027c*/ 	.word	0x000000ff
        /*0280*/ 	.word	0x00000118
        /*0284*/ 	.short	0x0100
        /*0286*/ 	.byte	0x08
	.zero		1


	//   ....[32]....
        /*0288*/ 	.word	0x00000450
        /*028c*/ 	.word	0x000000ff
        /*0290*/ 	.word	0x00000080
        /*0294*/ 	.short	0x0100
        /*0296*/ 	.byte	0x08
	.zero		1


	//   ....[33]....
        /*0298*/ 	.word	0x00000460
        /*029c*/ 	.word	0x000000ff
        /*02a0*/ 	.word	0x00000120
        /*02a4*/ 	.short	0x0100
        /*02a6*/ 	.byte	0x08
	.zero		1


	//   ....[34]....
        /*02a8*/ 	.word	0x00000470
        /*02ac*/ 	.word	0x000000ff
        /*02b0*/ 	.word	0x00000088
        /*02b4*/ 	.short	0x0100
        /*02b6*/ 	.byte	0x08
	.zero		1


	//   ....[35]....
        /*02b8*/ 	.word	0x00000480
        /*02bc*/ 	.word	0x000000ff
        /*02c0*/ 	.word	0x00000128
        /*02c4*/ 	.short	0x0100
        /*02c6*/ 	.byte	0x08
	.zero		1


	//   ....[36]....
        /*02c8*/ 	.word	0x00000490
        /*02cc*/ 	.word	0x000000ff
        /*02d0*/ 	.word	0x00000090
        /*02d4*/ 	.short	0x0100
        /*02d6*/ 	.byte	0x08
	.zero		1


	//   ....[37]....
        /*02d8*/ 	.word	0x000004a0
        /*02dc*/ 	.word	0x000000ff
        /*02e0*/ 	.word	0x00000130
        /*02e4*/ 	.short	0x0100
        /*02e6*/ 	.byte	0x08
	.zero		1


	//   ....[38]....
        /*02e8*/ 	.word	0x000004b0
        /*02ec*/ 	.word	0x000000ff
        /*02f0*/ 	.word	0x00000098
        /*02f4*/ 	.short	0x0100
        /*02f6*/ 	.byte	0x08
	.zero		1


	//   ....[39]....
        /*02f8*/ 	.word	0x000004c0
        /*02fc*/ 	.word	0x000000ff
        /*0300*/ 	.word	0x00000138
        /*0304*/ 	.short	0x0100
        /*0306*/ 	.byte	0x08
	.zero		1


	//   ....[40]....
        /*0308*/ 	.word	0x00000920
        /*030c*/ 	.word	0x000000ff
        /*0310*/ 	.word	0x00000150
        /*0314*/ 	.short	0x0100
        /*0316*/ 	.byte	0x06
	.zero		1


	//   ....[41]....
        /*0318*/ 	.word	0x000009b0
        /*031c*/ 	.word	0x000000ff
        /*0320*/ 	.word	0x00000158
        /*0324*/ 	.short	0x0100
        /*0326*/ 	.byte	0x06
	.zero		1


	//   ....[42]....
        /*0328*/ 	.word	0x000016a0
        /*032c*/ 	.word	0x00000003
        /*0330*/ 	.word	0x00000000
        /*0334*/ 	.short	0x010a
        /*0336*/ 	.byte	0x3f
	.zero		1


	//   ....[43]....
        /*0338*/ 	.word	0x000016e0
        /*033c*/ 	.word	0x00000003
        /*0340*/ 	.word	0x00000000
        /*0344*/ 	.short	0x010a
        /*0346*/ 	.byte	0x3f
	.zero		1


	//   ....[44]....
        /*0348*/ 	.word	0x00001b20
        /*034c*/ 	.word	0x000000ff
        /*0350*/ 	.word	0x00000000
        /*0354*/ 	.short	0x010a
        /*0356*/ 	.byte	0x07
	.zero		1


	//   ....[45]....
        /*0358*/ 	.word	0x00001b60
        /*035c*/ 	.word	0x000000ff
        /*0360*/ 	.word	0x00000000
        /*0364*/ 	.short	0x010a
        /*0366*/ 	.byte	0x07
	.zero		1


	//   ....[46]....
        /*0368*/ 	.word	0x00001e60
        /*036c*/ 	.word	0x00000005
        /*0370*/ 	.word	0x00000000
        /*0374*/ 	.short	0x0101
        /*0376*/ 	.byte	0x3f
	.zero		1


	//   ....[47]....
        /*0378*/ 	.word	0x000020b0
        /*037c*/ 	.word	0x00000000
        /*0380*/ 	.word	0x00000000
        /*0384*/ 	.short	0x0101
        /*0386*/ 	.byte	0x3f
	.zero		1


	//   ....[48]....
        /*0388*/ 	.word	0x00004d10
        /*038c*/ 	.word	0x00000014
        /*0390*/ 	.word	0x000000a0
        /*0394*/ 	.short	0x010a
        /*0396*/ 	.byte	0x3f
	.zero		1


	//   ....[49]....
        /*0398*/ 	.word	0x00005090
        /*039c*/ 	.word	0x00000003
        /*03a0*/ 	.word	0x00000158
        /*03a4*/ 	.short	0x0101
        /*03a6*/ 	.byte	0x3f
	.zero		1


	//   ....[50]....
        /*03a8*/ 	.word	0x000057e0
        /*03ac*/ 	.word	0x00000007
        /*03b0*/ 	.word	0x00000000
        /*03b4*/ 	.short	0x010a
        /*03b6*/ 	.byte	0x3f
	.zero		1


	//   ....[51]....
        /*03b8*/ 	.word	0x00005860
        /*03bc*/ 	.word	0x00000008
        /*03c0*/ 	.word	0x00000000
        /*03c4*/ 	.short	0x010a
        /*03c6*/ 	.byte	0x3f
	.zero		1


	//   ....[52]....
        /*03c8*/ 	.word	0x000058f0
        /*03cc*/ 	.word	0x00000009
        /*03d0*/ 	.word	0x00000000
        /*03d4*/ 	.short	0x010a
        /*03d6*/ 	.byte	0x3f
	.zero		1


	//   ....[53]....
        /*03d8*/ 	.word	0x00005980
        /*03dc*/ 	.word	0x00000008
        /*03e0*/ 	.word	0x00000000
        /*03e4*/ 	.short	0x010a
        /*03e6*/ 	.byte	0x3f
	.zero		1


	//   ....[54]....
        /*03e8*/ 	.word	0x00005a10
        /*03ec*/ 	.word	0x00000009
        /*03f0*/ 	.word	0x00000000
        /*03f4*/ 	.short	0x010a
        /*03f6*/ 	.byte	0x3f
	.zero		1


	//   ....[55]....
        /*03f8*/ 	.word	0x00005aa0
        /*03fc*/ 	.word	0x00000008
        /*0400*/ 	.word	0x00000000
        /*0404*/ 	.short	0x010a
        /*0406*/ 	.byte	0x3f
	.zero		1


	//   ....[56]....
        /*0408*/ 	.word	0x00005b30
        /*040c*/ 	.word	0x00000009
        /*0410*/ 	.word	0x00000000
        /*0414*/ 	.short	0x010a
        /*0416*/ 	.byte	0x3f
	.zero		1


	//   ....[57]....
        /*0418*/ 	.word	0x00005bc0
        /*041c*/ 	.word	0x00000008
        /*0420*/ 	.word	0x00000000
        /*0424*/ 	.short	0x010a
        /*0426*/ 	.byte	0x3f
	.zero		1


	//   ....[58]....
        /*0428*/ 	.word	0x00005c50
        /*042c*/ 	.word	0x00000009
        /*0430*/ 	.word	0x00000000
        /*0434*/ 	.short	0x010a
        /*0436*/ 	.byte	0x3f
	.zero		1


	//   ....[59]....
        /*0438*/ 	.word	0x00005ce0
        /*043c*/ 	.word	0x00000008
        /*0440*/ 	.word	0x00000000
        /*0444*/ 	.short	0x010a
        /*0446*/ 	.byte	0x3f
	.zero		1


	//   ....[60]....
        /*0448*/ 	.word	0x00005d70
        /*044c*/ 	.word	0x00000009
        /*0450*/ 	.word	0x00000000
        /*0454*/ 	.short	0x010a
        /*0456*/ 	.byte	0x3f
	.zero		1


	//   ....[61]....
        /*0458*/ 	.word	0x00005e00
        /*045c*/ 	.word	0x00000008
        /*0460*/ 	.word	0x00000000
        /*0464*/ 	.short	0x010a
        /*0466*/ 	.byte	0x3f
	.zero		1


	//   ....[62]....
        /*0468*/ 	.word	0x00005e90
        /*046c*/ 	.word	0x00000009
        /*0470*/ 	.word	0x00000000
        /*0474*/ 	.short	0x010a
        /*0476*/ 	.byte	0x3f
	.zero		1


	//   ....[63]....
        /*0478*/ 	.word	0x00005f20
        /*047c*/ 	.word	0x00000008
        /*0480*/ 	.word	0x00000000
        /*0484*/ 	.short	0x010a
        /*0486*/ 	.byte	0x3f
	.zero		1


	//   ....[64]....
        /*0488*/ 	.word	0x00005fb0
        /*048c*/ 	.word	0x00000009
        /*0490*/ 	.word	0x00000000
        /*0494*/ 	.short	0x010a
        /*0496*/ 	.byte	0x3f
	.zero		1


	//   ....[65]....
        /*0498*/ 	.word	0x00006040
        /*049c*/ 	.word	0x00000008
        /*04a0*/ 	.word	0x00000000
        /*04a4*/ 	.short	0x010a
        /*04a6*/ 	.byte	0x3f
	.zero		1


	//   ....[66]....
        /*04a8*/ 	.word	0x000060d0
        /*04ac*/ 	.word	0x00000009
        /*04b0*/ 	.word	0x00000000
        /*04b4*/ 	.short	0x010a
        /*04b6*/ 	.byte	0x3f
	.zero		1


	//   ....[67]....
        /*04b8*/ 	.word	0x00006160
        /*04bc*/ 	.word	0x00000008
        /*04c0*/ 	.word	0x00000000
        /*04c4*/ 	.short	0x010a
        /*04c6*/ 	.byte	0x3f
	.zero		1


	//   ....[68]....
        /*04c8*/ 	.word	0x000061f0
        /*04cc*/ 	.word	0x0000000b
        /*04d0*/ 	.word	0x00000000
        /*04d4*/ 	.short	0x010a
        /*04d6*/ 	.byte	0x3f
	.zero		1


	//   ....[69]....
        /*04d8*/ 	.word	0x00006280
        /*04dc*/ 	.word	0x00000003
        /*04e0*/ 	.word	0x00000000
        /*04e4*/ 	.short	0x010a
        /*04e6*/ 	.byte	0x3f
	.zero		1


	//   ....[70]....
        /*04e8*/ 	.word	0x000062e0
        /*04ec*/ 	.word	0x00000003
        /*04f0*/ 	.word	0x00000000
        /*04f4*/ 	.short	0x010a
        /*04f6*/ 	.byte	0x3f
	.zero		1


	//   ....[71]....
        /*04f8*/ 	.word	0x00006340
        /*04fc*/ 	.word	0x00000005
        /*0500*/ 	.word	0x00000000
        /*0504*/ 	.short	0x010a
        /*0506*/ 	.byte	0x3f
	.zero		1


	//   ....[72]....
        /*0508*/ 	.word	0x00006410
        /*050c*/ 	.word	0x00000014
        /*0510*/ 	.word	0x000000a0
        /*0514*/ 	.short	0x010a
        /*0516*/ 	.byte	0x3f
	.zero		1


	//   ....[73]....
        /*0518*/ 	.word	0x000064e0
        /*051c*/ 	.word	0x00000007
        /*0520*/ 	.word	0x00000000
        /*0524*/ 	.short	0x010a
        /*0526*/ 	.byte	0x3f
	.zero		1


	//   ....[74]....
        /*0528*/ 	.word	0x00006530
        /*052c*/ 	.word	0x00000008
        /*0530*/ 	.word	0x00000000
        /*0534*/ 	.short	0x010a
        /*0536*/ 	.byte	0x3f
	.zero		1


	//   ....[75]....
        /*0538*/ 	.word	0x00006580
        /*053c*/ 	.word	0x00000009
        /*0540*/ 	.word	0x00000000
        /*0544*/ 	.short	0x010a
        /*0546*/ 	.byte	0x3f
	.zero		1


	//   ....[76]....
        /*0548*/ 	.word	0x000065d0
        /*054c*/ 	.word	0x00000008
        /*0550*/ 	.word	0x00000000
        /*0554*/ 	.short	0x010a
        /*0556*/ 	.byte	0x3f
	.zero		1


	//   ....[77]....
        /*0558*/ 	.word	0x00006620
        /*055c*/ 	.word	0x00000009
        /*0560*/ 	.word	0x00000000
        /*0564*/ 	.short	0x010a
        /*0566*/ 	.byte	0x3f
	.zero		1


	//   ....[78]....
        /*0568*/ 	.word	0x00006670
        /*056c*/ 	.word	0x00000008
        /*0570*/ 	.word	0x00000000
        /*0574*/ 	.short	0x010a
        /*0576*/ 	.byte	0x3f
	.zero		1


	//   ....[79]....
        /*0578*/ 	.word	0x000066c0
        /*057c*/ 	.word	0x00000009
        /*0580*/ 	.word	0x00000000
        /*0584*/ 	.short	0x010a
        /*0586*/ 	.byte	0x3f
	.zero		1


	//   ....[80]....
        /*0588*/ 	.word	0x00006710
        /*058c*/ 	.word	0x00000008
        /*0590*/ 	.word	0x00000000
        /*0594*/ 	.short	0x010a
        /*0596*/ 	.byte	0x3f
	.zero		1


	//   ....[81]....
        /*0598*/ 	.word	0x00006760
        /*059c*/ 	.word	0x00000009
        /*05a0*/ 	.word	0x00000000
        /*05a4*/ 	.short	0x010a
        /*05a6*/ 	.byte	0x3f
	.zero		1


	//   ....[82]....
        /*05a8*/ 	.word	0x000067b0
        /*05ac*/ 	.word	0x00000008
        /*05b0*/ 	.word	0x00000000
        /*05b4*/ 	.short	0x010a
        /*05b6*/ 	.byte	0x3f
	.zero		1


	//   ....[83]....
        /*05b8*/ 	.word	0x00006800
        /*05bc*/ 	.word	0x00000009
        /*05c0*/ 	.word	0x00000000
        /*05c4*/ 	.short	0x010a
        /*05c6*/ 	.byte	0x3f
	.zero		1


	//   ....[84]....
        /*05c8*/ 	.word	0x00006850
        /*05cc*/ 	.word	0x00000008
        /*05d0*/ 	.word	0x00000000
        /*05d4*/ 	.short	0x010a
        /*05d6*/ 	.byte	0x3f
	.zero		1


	//   ....[85]....
        /*05d8*/ 	.word	0x000068a0
        /*05dc*/ 	.word	0x00000009
        /*05e0*/ 	.word	0x00000000
        /*05e4*/ 	.short	0x010a
        /*05e6*/ 	.byte	0x3f
	.zero		1


	//   ....[86]....
        /*05e8*/ 	.word	0x000068f0
        /*05ec*/ 	.word	0x00000008
        /*05f0*/ 	.word	0x00000000
        /*05f4*/ 	.short	0x010a
        /*05f6*/ 	.byte	0x3f
	.zero		1


	//   ....[87]....
        /*05f8*/ 	.word	0x00006940
        /*05fc*/ 	.word	0x00000009
        /*0600*/ 	.word	0x00000000
        /*0604*/ 	.short	0x010a
        /*0606*/ 	.byte	0x3f
	.zero		1


	//   ....[88]....
        /*0608*/ 	.word	0x00006990
        /*060c*/ 	.word	0x00000008
        /*0610*/ 	.word	0x00000000
        /*0614*/ 	.short	0x010a
        /*0616*/ 	.byte	0x3f
	.zero		1


	//   ....[89]....
        /*0618*/ 	.word	0x000069e0
        /*061c*/ 	.word	0x00000009
        /*0620*/ 	.word	0x00000000
        /*0624*/ 	.short	0x010a
        /*0626*/ 	.byte	0x3f
	.zero		1


	//   ....[90]....
        /*0628*/ 	.word	0x00006a30
        /*062c*/ 	.word	0x00000008
        /*0630*/ 	.word	0x00000000
        /*0634*/ 	.short	0x010a
        /*0636*/ 	.byte	0x3f
	.zero		1


	//   ....[91]....
        /*0638*/ 	.word	0x00006a80
        /*063c*/ 	.word	0x0000000b
        /*0640*/ 	.word	0x00000000
        /*0644*/ 	.short	0x010a
        /*0646*/ 	.byte	0x3f
	.zero		1


	//----- nvinfo : EIATTR_NUM_MBARRIERS
	.align		4
.L_35:
        /*0648*/ 	.byte	0x03, 0x38
        /*064a*/ 	.short	0x002a


	//----- nvinfo : EIATTR_EXIT_INSTR_OFFSETS
	.align		4
        /*064c*/ 	.byte	0x04, 0x1c
        /*064e*/ 	.short	(.L_37 - .L_36)


	//   ....[0]....
.L_36:
        /*0650*/ 	.word	0x00000b80


	//   ....[1]....
        /*0654*/ 	.word	0x00001390


	//   ....[2]....
        /*0658*/ 	.word	0x00004440


	//   ....[3]....
        /*065c*/ 	.word	0x000049a0


	//   ....[4]....
        /*0660*/ 	.word	0x000062d0


	//----- nvinfo : EIATTR_MAX_THREADS
	.align		4
.L_37:
        /*0664*/ 	.byte	0x04, 0x05
        /*0666*/ 	.short	(.L_39 - .L_38)
.L_38:
        /*0668*/ 	.word	0x00000180
        /*066c*/ 	.word	0x00000001
        /*0670*/ 	.word	0x00000001


	//----- nvinfo : EIATTR_CRS_STACK_SIZE
	.align		4
.L_39:
        /*0674*/ 	.byte	0x04, 0x1e
        /*0676*/ 	.short	(.L_41 - .L_40)
.L_40:
        /*0678*/ 	.word	0x00000000


	//----- nvinfo : EIATTR_CBANK_PARAM_SIZE
	.align		4
.L_41:
        /*067c*/ 	.byte	0x03, 0x19
        /*067e*/ 	.short	0x0470


	//----- nvinfo : EIATTR_PARAM_CBANK
	.align		4
        /*0680*/ 	.byte	0x04, 0x0a
        /*0682*/ 	.short	(.L_43 - .L_42)
	.align		4
.L_42:
        /*0684*/ 	.word	index@(.nv.constant0._ZN7cutlass13device_kernelINS_4gemm6kernel13GemmUniversalIN4cute5tupleIJiiiiEEENS1_10collective13CollectiveMmaINS1_34MainloopSm90TmaGmmaWarpSpecializedILi20ENS5_IJNS4_1CILi2EEENSA_ILi1EEESC_EEENS1_35KernelTmaWarpSpecializedCooperativeEEENS5_IJNSA_ILi128EEENSA_ILi48EEENSA_ILi32EEEEEENS_6half_tENS5_IJlSC_lEEESK_SL_NS4_8TiledMMAINS4_8MMA_AtomIJNS4_4SM904GMMA25MMA_64x16x16_F32F16F16_SSILNSP_5MajorE0ELSR_0ELNSP_7ScaleInE1ELSS_1EEEEEENS4_6LayoutISD_NS5_IJSC_NSA_ILi0EEESW_EEEEENS5_IJNS4_10UnderscoreESZ_SZ_EEEEENS4_13SM90_TMA_LOADENS4_14ComposedLayoutINS4_7SwizzleILi2ELi4ELi3EEENS4_18smem_ptr_flag_bitsILi16EEENSV_INS5_IJNSA_ILi8EEESI_EEENS5_IJSI_SC_EEEEEEEvNS4_8identityENS4_23SM90_TMA_LOAD_MULTICASTES1C_vS1D_EENS_8epilogue10collective6detail29Sm90TmaWarpSpecializedAdapterINS1H_15DefaultEpilogueISK_SL_SL_NS1G_6thread17LinearCombinationISK_Li1EffLNS1L_9ScaleType4KindE0ELNS_15FloatRoundStyleE2ESK_EENS1_15EpilogueDefaultEEEEEvvEEEEvNT_6ParamsE)
        /*0688*/ 	.short	0x0210
        /*068a*/ 	.short	0x0470


	//----- nvinfo : EIATTR_SW_WAR
	.align		4
.L_43:
        /*068c*/ 	.byte	0x04, 0x36
        /*068e*/ 	.short	(.L_45 - .L_44)
.L_44:
        /*0690*/ 	.word	0x00000008
.L_45:


//--------------------- .nv.callgraph             --------------------------
	.section	.nv.callgraph,"",@"SHT_CUDA_CALLGRAPH"
	.align	4
	.sectionentsize	8
	.align		4
        /*0000*/ 	.word	0x00000000
	.align		4
        /*0004*/ 	.word	0xffffffff
	.align		4
        /*0008*/ 	.word	index@(_ZN7cutlass13device_kernelINS_4gemm6kernel13GemmUniversalIN4cute5tupleIJiiiiEEENS1_10collective13CollectiveMmaINS1_34MainloopSm90TmaGmmaWarpSpecializedILi20ENS5_IJNS4_1CILi2EEENSA_ILi1EEESC_EEENS1_35KernelTmaWarpSpecializedCooperativeEEENS5_IJNSA_ILi128EEENSA_ILi48EEENSA_ILi32EEEEEENS_6half_tENS5_IJlSC_lEEESK_SL_NS4_8TiledMMAINS4_8MMA_AtomIJNS4_4SM904GMMA25MMA_64x16x16_F32F16F16_SSILNSP_5MajorE0ELSR_0ELNSP_7ScaleInE1ELSS_1EEEEEENS4_6LayoutISD_NS5_IJSC_NSA_ILi0EEESW_EEEEENS5_IJNS4_10UnderscoreESZ_SZ_EEEEENS4_13SM90_TMA_LOADENS4_14ComposedLayoutINS4_7SwizzleILi2ELi4ELi3EEENS4_18smem_ptr_flag_bitsILi16EEENSV_INS5_IJNSA_ILi8EEESI_EEENS5_IJSI_SC_EEEEEEEvNS4_8identityENS4_23SM90_TMA_LOAD_MULTICASTES1C_vS1D_EENS_8epilogue10collective6detail29Sm90TmaWarpSpecializedAdapterINS1H_15DefaultEpilogueISK_SL_SL_NS1G_6thread17LinearCombinationISK_Li1EffLNS1L_9ScaleType4KindE0ELNS_15FloatRoundStyleE2ESK_EENS1_15EpilogueDefaultEEEEEvvEEEEvNT_6ParamsE)
	.align		4
        /*000c*/ 	.word	index@(__assertfail)
	.align		4
        /*0010*/ 	.word	0x00000000
	.align		4
        /*0014*/ 	.word	0xfffffffe
	.align		4
        /*0018*/ 	.word	0x00000000
	.align		4
        /*001c*/ 	.word	0xfffffffd
	.align		4
        /*0020*/ 	.word	0x00000000
	.align		4
        /*0024*/ 	.word	0xfffffffc


//--------------------- .nv.constant4             --------------------------
	.section	.nv.constant4,"a",@progbits
	.align	8
	.align		8
.nv.constant4:
        /*0000*/ 	.dword	__assertfail
	.align		8
        /*0008*/ 	.dword	__unnamed_1
	.align		8
        /*0010*/ 	.dword	_ZN39_INTERNAL_af73c1c6_4_k_cu_14d79fdf_44334cuda3std3__45__cpo5beginE
	.align		8
        /*0018*/ 	.dword	_ZN39_INTERNAL_af73c1c6_4_k_cu_14d79fdf_44334cuda3std3__45__cpo3endE
	.align		8
        /*0020*/ 	.dword	_ZN39_INTERNAL_af73c1c6_4_k_cu_14d79fdf_44334cuda3std3__45__cpo6cbeginE
	.align		8
        /*0028*/ 	.dword	_ZN39_INTERNAL_af73c1c6_4_k_cu_14d79fdf_44334cuda3std3__45__cpo4cendE
	.align		8
        /*0030*/ 	.dword	_ZN39_INTERNAL_af73c1c6_4_k_cu_14d79fdf_44334cuda3std3__441_GLOBAL__N__af73c1c6_4_k_cu_14d79fdf_44336ignoreE
	.align		8
        /*0038*/ 	.dword	_ZN39_INTERNAL_af73c1c6_4_k_cu_14d79fdf_44334cuda3std3__419piecewise_constructE
	.align		8
        /*0040*/ 	.dword	_ZN39_INTERNAL_af73c1c6_4_k_cu_14d79fdf_44334cuda3std3__48in_placeE
	.align		8
        /*0048*/ 	.dword	_ZN39_INTERNAL_af73c1c6_4_k_cu_14d79fdf_44334cuda3std6ranges3__45__cpo4swapE
	.align		8
        /*0050*/ 	.dword	_ZN39_INTERNAL_af73c1c6_4_k_cu_14d79fdf_44334cuda3std6ranges3__45__cpo9iter_moveE
	.align		8
        /*0058*/ 	.dword	_ZN39_INTERNAL_af73c1c6_4_k_cu_14d79fdf_44334cute7productE
	.align		8
        /*0060*/ 	.dword	_ZN39_INTERNAL_af73c1c6_4_k_cu_14d79fdf_44334cute1_E
	.align		8
        /*0068*/ 	.dword	$str$22
	.align		8
        /*0070*/ 	.dword	$str$23


//--------------------- .text._ZN7cutlass13device_kernelINS_4gemm6kernel13GemmUniversalIN4cute5tupleIJiiiiEEENS1_10collective13CollectiveMmaINS1_34MainloopSm90TmaGmmaWarpSpecializedILi20ENS5_IJNS4_1CILi2EEENSA_ILi1EEESC_EEENS1_35KernelTmaWarpSpecializedCooperativeEEENS5_IJNSA_ILi128EEENSA_ILi48EEENSA_ILi32EEEEEENS_6half_tENS5_IJlSC_lEEESK_SL_NS4_8TiledMMAINS4_8MMA_AtomIJNS4_4SM904GMMA25MMA_64x16x16_F32F16F16_SSILNSP_5MajorE0ELSR_0ELNSP_7ScaleInE1ELSS_1EEEEEENS4_6LayoutISD_NS5_IJSC_NSA_ILi0EEESW_EEEEENS5_IJNS4_10UnderscoreESZ_SZ_EEEEENS4_13SM90_TMA_LOADENS4_14ComposedLayoutINS4_7SwizzleILi2ELi4ELi3EEENS4_18smem_ptr_flag_bitsILi16EEENSV_INS5_IJNSA_ILi8EEESI_EEENS5_IJSI_SC_EEEEEEEvNS4_8identityENS4_23SM90_TMA_LOAD_MULTICASTES1C_vS1D_EENS_8epilogue10collective6detail29Sm90TmaWarpSpecializedAdapterINS1H_15DefaultEpilogueISK_SL_SL_NS1G_6thread17LinearCombinationISK_Li1EffLNS1L_9ScaleType4KindE0ELNS_15FloatRoundStyleE2ESK_EENS1_15EpilogueDefaultEEEEEvvEEEEvNT_6ParamsE --------------------------
	.section	.text._ZN7cutlass13device_kernelINS_4gemm6kernel13GemmUniversalIN4cute5tupleIJiiiiEEENS1_10collective13CollectiveMmaINS1_34MainloopSm90TmaGmmaWarpSpecializedILi20ENS5_IJNS4_1CILi2EEENSA_ILi1EEESC_EEENS1_35KernelTmaWarpSpecializedCooperativeEEENS5_IJNSA_ILi128EEENSA_ILi48EEENSA_ILi32EEEEEENS_6half_tENS5_IJlSC_lEEESK_SL_NS4_8TiledMMAINS4_8MMA_AtomIJNS4_4SM904GMMA25MMA_64x16x16_F32F16F16_SSILNSP_5MajorE0ELSR_0ELNSP_7ScaleInE1ELSS_1EEEEEENS4_6LayoutISD_NS5_IJSC_NSA_ILi0EEESW_EEEEENS5_IJNS4_10UnderscoreESZ_SZ_EEEEENS4_13SM90_TMA_LOADENS4_14ComposedLayoutINS4_7SwizzleILi2ELi4ELi3EEENS4_18smem_ptr_flag_bitsILi16EEENSV_INS5_IJNSA_ILi8EEESI_EEENS5_IJSI_SC_EEEEEEEvNS4_8identityENS4_23SM90_TMA_LOAD_MULTICASTES1C_vS1D_EENS_8epilogue10collective6detail29Sm90TmaWarpSpecializedAdapterINS1H_15DefaultEpilogueISK_SL_SL_NS1G_6thread17LinearCombinationISK_Li1EffLNS1L_9ScaleType4KindE0ELNS_15FloatRoundStyleE2ESK_EENS1_15EpilogueDefaultEEEEEvvEEEEvNT_6ParamsE,"ax",@progbits
	.align	128
.text._ZN7cutlass13device_kernelINS_4gemm6kernel13GemmUniversalIN4cute5tupleIJiiiiEEENS1_10collective13CollectiveMmaINS1_34MainloopSm90TmaGmmaWarpSpecializedILi20ENS5_IJNS4_1CILi2EEENSA_ILi1EEESC_EEENS1_35KernelTmaWarpSpecializedCooperativeEEENS5_IJNSA_ILi128EEENSA_ILi48EEENSA_ILi32EEEEEENS_6half_tENS5_IJlSC_lEEESK_SL_NS4_8TiledMMAINS4_8MMA_AtomIJNS4_4SM904GMMA25MMA_64x16x16_F32F16F16_SSILNSP_5MajorE0ELSR_0ELNSP_7ScaleInE1ELSS_1EEEEEENS4_6LayoutISD_NS5_IJSC_NSA_ILi0EEESW_EEEEENS5_IJNS4_10UnderscoreESZ_SZ_EEEEENS4_13SM90_TMA_LOADENS4_14ComposedLayoutINS4_7SwizzleILi2ELi4ELi3EEENS4_18smem_ptr_flag_bitsILi16EEENSV_INS5_IJNSA_ILi8EEESI_EEENS5_IJSI_SC_EEEEEEEvNS4_8identityENS4_23SM90_TMA_LOAD_MULTICASTES1C_vS1D_EENS_8epilogue10collective6detail29Sm90TmaWarpSpecializedAdapterINS1H_15DefaultEpilogueISK_SL_SL_NS1G_6thread17LinearCombinationISK_Li1EffLNS1L_9ScaleType4KindE0ELNS_15FloatRoundStyleE2ESK_EENS1_15EpilogueDefaultEEEEEvvEEEEvNT_6ParamsE:
        .type           _ZN7cutlass13device_kernelINS_4gemm6kernel13GemmUniversalIN4cute5tupleIJiiiiEEENS1_10collective13CollectiveMmaINS1_34MainloopSm90TmaGmmaWarpSpecializedILi20ENS5_IJNS4_1CILi2EEENSA_ILi1EEESC_EEENS1_35KernelTmaWarpSpecializedCooperativeEEENS5_IJNSA_ILi128EEENSA_ILi48EEENSA_ILi32EEEEEENS_6half_tENS5_IJlSC_lEEESK_SL_NS4_8TiledMMAINS4_8MMA_AtomIJNS4_4SM904GMMA25MMA_64x16x16_F32F16F16_SSILNSP_5MajorE0ELSR_0ELNSP_7ScaleInE1ELSS_1EEEEEENS4_6LayoutISD_NS5_IJSC_NSA_ILi0EEESW_EEEEENS5_IJNS4_10UnderscoreESZ_SZ_EEEEENS4_13SM90_TMA_LOADENS4_14ComposedLayoutINS4_7SwizzleILi2ELi4ELi3EEENS4_18smem_ptr_flag_bitsILi16EEENSV_INS5_IJNSA_ILi8EEESI_EEENS5_IJSI_SC_EEEEEEEvNS4_8identityENS4_23SM90_TMA_LOAD_MULTICASTES1C_vS1D_EENS_8epilogue10collective6detail29Sm90TmaWarpSpecializedAdapterINS1H_15DefaultEpilogueISK_SL_SL_NS1G_6thread17LinearCombinationISK_Li1EffLNS1L_9ScaleType4KindE0ELNS_15FloatRoundStyleE2ESK_EENS1_15EpilogueDefaultEEEEEvvEEEEvNT_6ParamsE,@function
        .size           _ZN7cutlass13device_kernelINS_4gemm6kernel13GemmUniversalIN4cute5tupleIJiiiiEEENS1_10collective13CollectiveMmaINS1_34MainloopSm90TmaGmmaWarpSpecializedILi20ENS5_IJNS4_1CILi2EEENSA_ILi1EEESC_EEENS1_35KernelTmaWarpSpecializedCooperativeEEENS5_IJNSA_ILi128EEENSA_ILi48EEENSA_ILi32EEEEEENS_6half_tENS5_IJlSC_lEEESK_SL_NS4_8TiledMMAINS4_8MMA_AtomIJNS4_4SM904GMMA25MMA_64x16x16_F32F16F16_SSILNSP_5MajorE0ELSR_0ELNSP_7ScaleInE1ELSS_1EEEEEENS4_6LayoutISD_NS5_IJSC_NSA_ILi0EEESW_EEEEENS5_IJNS4_10UnderscoreESZ_SZ_EEEEENS4_13SM90_TMA_LOADENS4_14ComposedLayoutINS4_7SwizzleILi2ELi4ELi3EEENS4_18smem_ptr_flag_bitsILi16EEENSV_INS5_IJNSA_ILi8EEESI_EEENS5_IJSI_SC_EEEEEEEvNS4_8identityENS4_23SM90_TMA_LOAD_MULTICASTES1C_vS1D_EENS_8epilogue10collective6detail29Sm90TmaWarpSpecializedAdapterINS1H_15DefaultEpilogueISK_SL_SL_NS1G_6thread17LinearCombinationISK_Li1EffLNS1L_9ScaleType4KindE0ELNS_15FloatRoundStyleE2ESK_EENS1_15EpilogueDefaultEEEEEvvEEEEvNT_6ParamsE,(.L_x_152 - _ZN7cutlass13device_kernelINS_4gemm6kernel13GemmUniversalIN4cute5tupleIJiiiiEEENS1_10collective13CollectiveMmaINS1_34MainloopSm90TmaGmmaWarpSpecializedILi20ENS5_IJNS4_1CILi2EEENSA_ILi1EEESC_EEENS1_35KernelTmaWarpSpecializedCooperativeEEENS5_IJNSA_ILi128EEENSA_ILi48EEENSA_ILi32EEEEEENS_6half_tENS5_IJlSC_lEEESK_SL_NS4_8TiledMMAINS4_8MMA_AtomIJNS4_4SM904GMMA25MMA_64x16x16_F32F16F16_SSILNSP_5MajorE0ELSR_0ELNSP_7ScaleInE1ELSS_1EEEEEENS4_6LayoutISD_NS5_IJSC_NSA_ILi0EEESW_EEEEENS5_IJNS4_10UnderscoreESZ_SZ_EEEEENS4_13SM90_TMA_LOADENS4_14ComposedLayoutINS4_7SwizzleILi2ELi4ELi3EEENS4_18smem_ptr_flag_bitsILi16EEENSV_INS5_IJNSA_ILi8EEESI_EEENS5_IJSI_SC_EEEEEEEvNS4_8identityENS4_23SM90_TMA_LOAD_MULTICASTES1C_vS1D_EENS_8epilogue10collective6detail29Sm90TmaWarpSpecializedAdapterINS1H_15DefaultEpilogueISK_SL_SL_NS1G_6thread17LinearCombinationISK_Li1EffLNS1L_9ScaleType4KindE0ELNS_15FloatRoundStyleE2ESK_EENS1_15EpilogueDefaultEEEEEvvEEEEvNT_6ParamsE)
        .other          _ZN7cutlass13device_kernelINS_4gemm6kernel13GemmUniversalIN4cute5tupleIJiiiiEEENS1_10collective13CollectiveMmaINS1_34MainloopSm90TmaGmmaWarpSpecializedILi20ENS5_IJNS4_1CILi2EEENSA_ILi1EEESC_EEENS1_35KernelTmaWarpSpecializedCooperativeEEENS5_IJNSA_ILi128EEENSA_ILi48EEENSA_ILi32EEEEEENS_6half_tENS5_IJlSC_lEEESK_SL_NS4_8TiledMMAINS4_8MMA_AtomIJNS4_4SM904GMMA25MMA_64x16x16_F32F16F16_SSILNSP_5MajorE0ELSR_0ELNSP_7ScaleInE1ELSS_1EEEEEENS4_6LayoutISD_NS5_IJSC_NSA_ILi0EEESW_EEEEENS5_IJNS4_10UnderscoreESZ_SZ_EEEEENS4_13SM90_TMA_LOADENS4_14ComposedLayoutINS4_7SwizzleILi2ELi4ELi3EEENS4_18smem_ptr_flag_bitsILi16EEENSV_INS5_IJNSA_ILi8EEESI_EEENS5_IJSI_SC_EEEEEEEvNS4_8identityENS4_23SM90_TMA_LOAD_MULTICASTES1C_vS1D_EENS_8epilogue10collective6detail29Sm90TmaWarpSpecializedAdapterINS1H_15DefaultEpilogueISK_SL_SL_NS1G_6thread17LinearCombinationISK_Li1EffLNS1L_9ScaleType4KindE0ELNS_15FloatRoundStyleE2ESK_EENS1_15EpilogueDefaultEEEEEvvEEEEvNT_6ParamsE,@"STO_CUDA_ENTRY STV_DEFAULT"
_ZN7cutlass13device_kernelINS_4gemm6kernel13GemmUniversalIN4cute5tupleIJiiiiEEENS1_10collective13CollectiveMmaINS1_34MainloopSm90TmaGmmaWarpSpecializedILi20ENS5_IJNS4_1CILi2EEENSA_ILi1EEESC_EEENS1_35KernelTmaWarpSpecializedCooperativeEEENS5_IJNSA_ILi128EEENSA_ILi48EEENSA_ILi32EEEEEENS_6half_tENS5_IJlSC_lEEESK_SL_NS4_8TiledMMAINS4_8MMA_AtomIJNS4_4SM904GMMA25MMA_64x16x16_F32F16F16_SSILNSP_5MajorE0ELSR_0ELNSP_7ScaleInE1ELSS_1EEEEEENS4_6LayoutISD_NS5_IJSC_NSA_ILi0EEESW_EEEEENS5_IJNS4_10UnderscoreESZ_SZ_EEEEENS4_13SM90_TMA_LOADENS4_14ComposedLayoutINS4_7SwizzleILi2ELi4ELi3EEENS4_18smem_ptr_flag_bitsILi16EEENSV_INS5_IJNSA_ILi8EEESI_EEENS5_IJSI_SC_EEEEEEEvNS4_8identityENS4_23SM90_TMA_LOAD_MULTICASTES1C_vS1D_EENS_8epilogue10collective6detail29Sm90TmaWarpSpecializedAdapterINS1H_15DefaultEpilogueISK_SL_SL_NS1G_6thread17LinearCombinationISK_Li1EffLNS1L_9ScaleType4KindE0ELNS_15FloatRoundStyleE2ESK_EENS1_15EpilogueDefaultEEEEEvvEEEEvNT_6ParamsE:
[----:B------:R-:W0:Y:S01]  /*0000*/  LDC R1, c[0x0][0x28] ;  /* 0x00000a00ff017b82 */ /* 0x000e220000000800 */
[----:B------:R-:W1:Y:S01]  /*0010*/  S2R R18, SR_TID.X ;  /* 0x0000000000127919 */ /* 0x000e620000002100 */
[----:B------:R-:W-:Y:S01]  /*0020*/  ELECT P0, URZ, PT ;  /* 0x00000000003f782f */ /* 0x000fe20003800000 */
[----:B------:R-:W-:Y:S01]  /*0030*/  BSSY B0, `(.L_x_0) ;  /* 0x000000f000007945 */ /* 0x000fe20003800000 */
[--C-:B-1----:R-:W-:Y:S02]  /*0040*/  SHF.R.U32.HI R0, RZ, 0x5, R18.reuse ;  /* 0x00000005ff007819 */ /* 0x102fe40000011612 */
[----:B------:R-:W-:-:S03]  /*0050*/  SHF.R.U32.HI R3, RZ, 0x7, R18 ;  /* 0x00000007ff037819 */ /* 0x000fc60000011612 */
[----:B------:R-:W1:Y:S04]  /*0060*/  SHFL.IDX PT, R2, R0, RZ, 0x1f ;  /* 0x00001fff00027589 */ /* 0x000e6800000e0000 */
[----:B------:R2:W3:Y:S01]  /*0070*/  SHFL.IDX PT, R5, R3, RZ, 0x1f ;  /* 0x00001fff03057589 */ /* 0x0004e200000e0000 */
[----:B-1----:R-:W-:-:S13]  /*0080*/  ISETP.NE.OR P0, PT, R2, RZ, !P0 ;  /* 0x000000ff0200720c */ /* 0x002fda0004705670 */
[----:B0-23--:R-:W-:Y:S05]  /*0090*/  @P0 BRA `(.L_x_1) ;  /* 0x0000000000200947 */ /* 0x00dfea0003800000 */
[----:B------:R-:W-:Y:S02]  /*00a0*/  ULDC.64 UR4, c[0x0][0x198] ;  /* 0x0000660000047ab9 */ /* 0x000fe40000000a00 */
[----:B------:R-:W-:Y:S02]  /*00b0*/  UIADD3 UR6, UP0, UR4, 0xf0, URZ ;  /* 0x000000f004067890 */ /* 0x000fe4000ff1e03f */
[----:B------:R-:W-:Y:S02]  /*00c0*/  UIADD3 UR4, UP1, UR4, 0x1f0, URZ ;  /* 0x000001f004047890 */ /* 0x000fe4000ff3e03f */
[----:B------:R-:W-:Y:S02]  /*00d0*/  UIADD3.X UR7, URZ, UR5, URZ, UP0, !UPT ;  /* 0x000000053f077290 */ /* 0x000fe400087fe43f */
[----:B------:R-:W-:-:S07]  /*00e0*/  UIADD3.X UR5, URZ, UR5, URZ, UP1, !UPT ;  /* 0x000000053f057290 */ /* 0x000fce0008ffe43f */
[----:B------:R0:W-:Y:S02]  /*00f0*/  UTMACCTL.PF [UR6] ;  /* 0x00000000060079b9 */ /* 0x0001e40008040000 */
[----:B------:R0:W-:Y:S02]  /*0100*/  UTMACCTL.PF [UR4] ;  /* 0x00000000040079b9 */ /* 0x0001e40008040000 */
[----:B0-----:R-:W-:Y:S01]  /*0110*/  NOP ;  /* 0x0000000000007918 */ /* 0x001fe20000000000 */
.L_x_1:
[----:B------:R-:W-:Y:S05]  /*0120*/  BSYNC B0 ;  /* 0x0000000000007941 */ /* 0x000fea0003800000 */
.L_x_0:
[----:B------:R-:W0:Y:S02]  /*0130*/  SHFL.IDX PT, R3, R0, RZ, 0x1f ;  /* 0x00001fff00037589 */ /* 0x000e2400000e0000 */
[----:B0-----:R-:W-:-:S13]  /*0140*/  ISETP.NE.AND P0, PT, R3, RZ, PT ;  /* 0x000000ff0300720c */ /* 0x001fda0003f05270 */
[----:B------:R-:W-:Y:S05]  /*0150*/  @P0 BRA `(.L_x_2) ;  /* 0x0000000000e40947 */ /* 0x000fea0003800000 */
[----:B------:R-:W-:Y:S01]  /*0160*/  ELECT P0, URZ, PT ;  /* 0x00000000003f782f */ /* 0x000fe20003800000 */
[----:B------:R-:W-:-:S12]  /*0170*/  BSSY B0, `(.L_x_2) ;  /* 0x0000037000007945 */ /* 0x000fd80003800000 */
[----:B------:R-:W-:Y:S05]  /*0180*/  @!P0 BRA `(.L_x_3) ;  /* 0x0000000000d48947 */ /* 0x000fea0003800000 */
[----:B------:R-:W0:Y:S01]  /*0190*/  S2UR UR8, SR_CgaCtaId ;  /* 0x00000000000879c3 */ /* 0x000e220000008800 */
[----:B------:R-:W-:Y:S01]  /*01a0*/  UMOV UR4, 0x400 ;  /* 0x0000040000047882 */ /* 0x000fe20000000000 */
[----:B------:R-:W-:Y:S01]  /*01b0*/  UMOV UR5, 0x1 ;  /* 0x0000000100057882 */ /* 0x000fe20000000000 */
[----:B------:R-:W-:Y:S02]  /*01c0*/  UMOV UR6, 0x4 ;  /* 0x0000000400067882 */ /* 0x000fe40000000000 */
[----:B------:R-:W-:-:S04]  /*01d0*/  UIADD3 UR6, -UR6, 0x100000, URZ ;  /* 0x0010000006067890 */ /* 0x000fc8000fffe13f */
[----:B------:R-:W-:Y:S02]  /*01e0*/  USHF.L.U32 UR7, UR6, 0xb, URZ ;  /* 0x0000000b06077899 */ /* 0x000fe4000800063f */
[----:B------:R-:W-:Y:S02]  /*01f0*/  USHF.L.U32 UR6, UR6, 0x1, URZ ;  /* 0x0000000106067899 */ /* 0x000fe4000800063f */
[----:B0-----:R-:W-:Y:S02]  /*0200*/  ULEA UR8, UR8, UR4, 0x18 ;  /* 0x0000000408087291 */ /* 0x001fe4000f8ec03f */
[----:B------:R-:W-:-:S04]  /*0210*/  UIADD3 UR4, -UR5, 0x100000, URZ ;  /* 0x0010000005047890 */ /* 0x000fc8000fffe13f */
[----:B------:R-:W-:Y:S02]  /*0220*/  USHF.L.U32 UR5, UR4, 0xb, URZ ;  /* 0x0000000b04057899 */ /* 0x000fe4000800063f */
[----:B------:R-:W-:Y:S01]  /*0230*/  USHF.L.U32 UR4, UR4, 0x1, URZ ;  /* 0x0000000104047899 */ /* 0x000fe2000800063f */
[----:B------:R-:W0:Y:S11]  /*0240*/  FENCE.VIEW.ASYNC.S ;  /* 0x00000000000073c6 */ /* 0x000e360000000000 */
[----:B0-----:R0:W1:Y:S01]  /*0250*/  SYNCS.EXCH.64 URZ, [UR8], UR4 ;  /* 0x00000004083f75b2 */ /* 0x0010620008000100 */
[----:B------:R0:W2:Y:S01]  /*0260*/  SYNCS.EXCH.64 URZ, [UR8+0xa0], UR6 ;  /* 0x0000a006083f75b2 */ /* 0x0000a20008000100 */
[----:B------:R0:W3:Y:S01]  /*0270*/  SYNCS.EXCH.64 URZ, [UR8+0x8], UR4 ;  /* 0x00000804083f75b2 */ /* 0x0000e20008000100 */
[----:B------:R0:W4:Y:S01]  /*0280*/  SYNCS.EXCH.64 URZ, [UR8+0xa8], UR6 ;  /* 0x0000a806083f75b2 */ /* 0x0001220008000100 */
[----:B------:R0:W0:Y:S01]  /*0290*/  SYNCS.EXCH.64 URZ, [UR8+0x10], UR4 ;  /* 0x00001004083f75b2 */ /* 0x0000220008000100 */
        /* <DEDUP_REMOVED lines=35> */
[----:B-1234-:R-:W-:Y:S01]  /*04d0*/  NOP ;  /* 0x0000000000007918 */ /* 0x01efe20000000000 */
.L_x_3:
[----:B0-----:R-:W-:Y:S05]  /*04e0*/  BSYNC B0 ;  /* 0x0000000000007941 */ /* 0x001fea0003800000 */
.L_x_2:
[----:B------:R-:W-:Y:S01]  /*04f0*/  SHF.R.S32.HI R7, RZ, 0x1f, R18 ;  /* 0x0000001fff077819 */ /* 0x000fe20000011412 */
[----:B------:R-:W0:Y:S01]  /*0500*/  SHFL.IDX PT, R0, R0, RZ, 0x1f ;  /* 0x00001fff00007589 */ /* 0x000e2200000e0000 */
[----:B------:R-:W1:Y:S01]  /*0510*/  S2UR UR8, SR_CTAID.X ;  /* 0x00000000000879c3 */ /* 0x000e620000002500 */
[----:B------:R-:W-:Y:S02]  /*0520*/  ELECT P0, URZ, PT ;  /* 0x00000000003f782f */ /* 0x000fe40003800000 */
[----:B------:R-:W-:Y:S01]  /*0530*/  LEA.HI R7, R7, R18, RZ, 0x7 ;  /* 0x0000001207077211 */ /* 0x000fe200078f38ff */
[----:B------:R-:W2:Y:S01]  /*0540*/  S2R R4, SR_CTAID.Y ;  /* 0x0000000000047919 */ /* 0x000ea20000002600 */
[----:B------:R-:W-:Y:S01]  /*0550*/  SHF.R.S32.HI R8, RZ, 0x1f, R3 ;  /* 0x0000001fff087819 */ /* 0x000fe20000011403 */
[----:B------:R-:W-:Y:S01]  /*0560*/  ULDC UR4, c[0x0][0x150] ;  /* 0x0000540000047ab9 */ /* 0x000fe20000000800 */
[----:B------:R-:W-:Y:S01]  /*0570*/  LOP3.LUT R7, R7, 0xffffff80, RZ, 0xc0, !PT ;  /* 0xffffff8007077812 */ /* 0x000fe200078ec0ff */
[----:B------:R-:W-:Y:S01]  /*0580*/  NOP ;  /* 0x0000000000007918 */ /* 0x000fe20000000000 */
[----:B------:R-:W-:Y:S01]  /*0590*/  LEA.HI R8, R8, R3, RZ, 0x2 ;  /* 0x0000000308087211 */ /* 0x000fe200078f10ff */
[----:B------:R-:W3:Y:S01]  /*05a0*/  LDC R10, c[0x0][0x144] ;  /* 0x00005100ff0a7b82 */ /* 0x000ee20000000800 */
[----:B------:R-:W-:Y:S01]  /*05b0*/  NOP ;  /* 0x0000000000007918 */ /* 0x000fe20000000000 */
[----:B------:R-:W-:Y:S01]  /*05c0*/  IMAD.IADD R6, R18, 0x1, -R7 ;  /* 0x0000000112067824 */ /* 0x000fe200078e0a07 */
[----:B------:R-:W-:Y:S01]  /*05d0*/  LOP3.LUT R8, R8, 0x3ffffffc, RZ, 0xc0, !PT ;  /* 0x3ffffffc08087812 */ /* 0x000fe200078ec0ff */
[----:B------:R-:W-:Y:S01]  /*05e0*/  IMAD.MOV.U32 R23, RZ, RZ, 0x1 ;  /* 0x00000001ff177424 */ /* 0x000fe200078e00ff */
[----:B------:R-:W-:-:S02]  /*05f0*/  ISETP.NE.AND P3, PT, R5, RZ, PT ;  /* 0x000000ff0500720c */ /* 0x000fc40003f65270 */
[----:B------:R-:W-:Y:S01]  /*0600*/  SHF.R.S32.HI R7, RZ, 0x1f, R6 ;  /* 0x0000001fff077819 */ /* 0x000fe20000011406 */
[----:B------:R-:W-:Y:S01]  /*0610*/  IMAD.IADD R8, R3, 0x1, -R8 ;  /* 0x0000000103087824 */ /* 0x000fe200078e0a08 */
[----:B------:R-:W4:Y:S02]  /*0620*/  LDC R13, c[0x0][0x140] ;  /* 0x00005000ff0d7b82 */ /* 0x000f240000000800 */
[----:B------:R-:W-:Y:S02]  /*0630*/  LEA.HI R7, R7, R6, RZ, 0x3 ;  /* 0x0000000607077211 */ /* 0x000fe400078f18ff */
[----:B0-----:R-:W-:Y:S02]  /*0640*/  ISETP.NE.OR P0, PT, R0, RZ, !P0 ;  /* 0x000000ff0000720c */ /* 0x001fe40004705670 */
[--C-:B------:R-:W-:Y:S02]  /*0650*/  SHF.R.S32.HI R0, RZ, 0x3, R7.reuse ;  /* 0x00000003ff007819 */ /* 0x100fe40000011407 */
[----:B------:R-:W-:-:S02]  /*0660*/  SHF.R.S32.HI R7, RZ, 0x1f, R7 ;  /* 0x0000001fff077819 */ /* 0x000fc40000011407 */
[----:B-1----:R-:W-:Y:S02]  /*0670*/  I2FP.F32.U32 R9, UR8 ;  /* 0x0000000800097c45 */ /* 0x002fe40008201000 */
[----:B------:R-:W-:-:S03]  /*0680*/  LEA.HI R7, R7, R0, RZ, 0x2 ;  /* 0x0000000007077211 */ /* 0x000fc600078f10ff */
[----:B------:R-:W-:Y:S01]  /*0690*/  FMUL R9, R9, UR4 ;  /* 0x0000000409097c20 */ /* 0x000fe20008400000 */
[----:B------:R-:W-:Y:S01]  /*06a0*/  LOP3.LUT R7, R7, 0xfffffffc, RZ, 0xc0, !PT ;  /* 0xfffffffc07077812 */ /* 0x000fe200078ec0ff */
[----:B------:R-:W-:Y:S01]  /*06b0*/  VOTEU.ALL UP0, P0 ;  /* 0x00000000003f7886 */ /* 0x000fe20000000000 */
[----:B--2---:R-:W-:Y:S01]  /*06c0*/  I2FP.F32.U32 R3, R4 ;  /* 0x0000000400037245 */ /* 0x004fe20000201000 */
[----:B------:R-:W-:Y:S01]  /*06d0*/  ULDC UR4, c[0x0][0x154] ;  /* 0x0000550000047ab9 */ /* 0x000fe20000000800 */
[----:B------:R-:W-:Y:S01]  /*06e0*/  VOTEU.ALL UP1, P0 ;  /* 0x00000000003f7886 */ /* 0x000fe20000020000 */
[----:B------:R-:W0:Y:S01]  /*06f0*/  F2I.U32.TRUNC.NTZ R9, R9 ;  /* 0x0000000900097305 */ /* 0x000e22000020f000 */
[----:B------:R-:W-:Y:S01]  /*0700*/  IMAD.IADD R7, R0, 0x1, -R7 ;  /* 0x0000000100077824 */ /* 0x000fe200078e0a07 */
[----:B------:R-:W1:Y:S01]  /*0710*/  @!UP0 S2UR UR7, SR_CgaCtaId ;  /* 0x00000000000789c3 */ /* 0x000e620000008800 */
[----:B------:R-:W-:Y:S01]  /*0720*/  FMUL R12, R3, UR4 ;  /* 0x00000004030c7c20 */ /* 0x000fe20008400000 */
[----:B------:R-:W-:Y:S01]  /*0730*/  UMOV UR4, 0x20 ;  /* 0x0000002000047882 */ /* 0x000fe20000000000 */
[----:B------:R-:W-:Y:S01]  /*0740*/  IMAD R8, R8, 0x4, R7 ;  /* 0x0000000408087824 */ /* 0x000fe200078e0207 */
[----:B------:R-:W-:Y:S01]  /*0750*/  @!UP0 UMOV UR6, 0x400 ;  /* 0x0000040000068882 */ /* 0x000fe20000000000 */
[----:B------:R-:W-:-:S04]  /*0760*/  @!UP0 UIADD3 UR4, -UR4, 0x100000, URZ ;  /* 0x0010000004048890 */ /* 0x000fc8000fffe13f */
[----:B------:R-:W-:Y:S02]  /*0770*/  @!UP0 USHF.L.U32 UR5, UR4, 0xb, URZ ;  /* 0x0000000b04058899 */ /* 0x000fe4000800063f */
[----:B------:R-:W-:Y:S01]  /*0780*/  @!UP0 USHF.L.U32 UR4, UR4, 0x1, URZ ;  /* 0x0000000104048899 */ /* 0x000fe2000800063f */
[----:B----4-:R-:W-:Y:S01]  /*0790*/  ISETP.EQ.U32.AND P2, PT, R13, 0x1, PT ;  /* 0x000000010d00780c */ /* 0x010fe20003f42070 */
[----:B------:R-:W2:Y:S01]  /*07a0*/  F2I.U32.TRUNC.NTZ R12, R12 ;  /* 0x0000000c000c7305 */ /* 0x000ea2000020f000 */
[----:B------:R-:W-:Y:S01]  /*07b0*/  LEA.HI R0, R8, R8, RZ, 0x1 ;  /* 0x0000000808007211 */ /* 0x000fe200078f08ff */
[----:B------:R-:W4:Y:S03]  /*07c0*/  LDC R7, c[0x0][0x148] ;  /* 0x00005200ff077b82 */ /* 0x000f260000000800 */
[----:B------:R-:W-:Y:S01]  /*07d0*/  LOP3.LUT R11, R0, 0xfffffffe, RZ, 0xc0, !PT ;  /* 0xfffffffe000b7812 */ /* 0x000fe200078ec0ff */
[----:B0-----:R-:W-:Y:S01]  /*07e0*/  IMAD.MOV R15, RZ, RZ, -R9 ;  /* 0x000000ffff0f7224 */ /* 0x001fe200078e0a09 */
[----:B------:R-:W-:-:S03]  /*07f0*/  SHF.R.S32.HI R9, RZ, 0x1f, R2 ;  /* 0x0000001fff097819 */ /* 0x000fc60000011402 */
[----:B---3--:R-:W-:Y:S01]  /*0800*/  IMAD R3, R10, R15, UR8 ;  /* 0x000000080a037e24 */ /* 0x008fe2000f8e020f */
[----:B------:R-:W-:Y:S01]  /*0810*/  LEA.HI R9, R9, R2, RZ, 0x2 ;  /* 0x0000000209097211 */ /* 0x000fe200078f10ff */
[C---:B------:R-:W-:Y:S02]  /*0820*/  IMAD.IADD R0, R8.reuse, 0x1, -R11 ;  /* 0x0000000108007824 */ /* 0x040fe400078e0a0b */
[----:B------:R-:W-:Y:S01]  /*0830*/  IMAD.SHL.U32 R11, R8, 0x4, RZ ;  /* 0x00000004080b7824 */ /* 0x000fe200078e00ff */
[----:B------:R-:W-:Y:S01]  /*0840*/  LOP3.LUT R9, R9, 0xfffffffc, RZ, 0xc0, !PT ;  /* 0xfffffffc09097812 */ /* 0x000fe200078ec0ff */
[----:B--2---:R-:W-:Y:S01]  /*0850*/  IMAD.MOV R21, RZ, RZ, -R12 ;  /* 0x000000ffff157224 */ /* 0x004fe200078e0a0c */
[----:B------:R-:W-:Y:S01]  /*0860*/  ISETP.NE.AND P4, PT, R0, R3, PT ;  /* 0x000000030000720c */ /* 0x000fe20003f85270 */
[----:B-1----:R-:W-:Y:S01]  /*0870*/  @!UP0 ULEA UR6, UR7, UR6, 0x18 ;  /* 0x0000000607068291 */ /* 0x002fe2000f8ec03f */
[----:B------:R-:W-:Y:S01]  /*0880*/  LOP3.LUT R22, R8, 0xc, R11, 0x78, !PT ;  /* 0x0000000c08167812 */ /* 0x000fe200078e780b */
[----:B------:R-:W-:Y:S01]  /*0890*/  IMAD.IADD R0, R2, 0x1, -R9 ;  /* 0x0000000102007824 */ /* 0x000fe200078e0a09 */
[----:B------:R-:W-:Y:S01]  /*08a0*/  VOTEU.ALL UP0, P0 ;  /* 0x00000000003f7886 */ /* 0x000fe20000000000 */
[----:B------:R-:W-:Y:S01]  /*08b0*/  LOP3.LUT P0, RZ, R6, 0x7, RZ, 0xc0, !PT ;  /* 0x0000000706ff7812 */ /* 0x000fe2000780c0ff */
[----:B------:R-:W-:-:S02]  /*08c0*/  VIADD R6, R5, 0xffffffff ;  /* 0xffffffff05067836 */ /* 0x000fc40000000000 */
[----:B------:R-:W-:Y:S01]  /*08d0*/  ISETP.NE.AND P1, PT, R0, 0x3, PT ;  /* 0x000000030000780c */ /* 0x000fe20003f25270 */
[----:B----4-:R-:W-:Y:S01]  /*08e0*/  IMAD R9, R7, R21, R4 ;  /* 0x0000001507097224 */ /* 0x010fe200078e0204 */
[----:B------:R-:W-:Y:S02]  /*08f0*/  ISETP.LT.U32.AND P0, PT, R22, 0x2, !P0 ;  /* 0x000000021600780c */ /* 0x000fe40004701070 */
[----:B------:R-:W-:Y:S01]  /*0900*/  ISETP.EQ.OR P1, PT, R0, RZ, !P1 ;  /* 0x000000ff0000720c */ /* 0x000fe20004f22670 */
[----:B------:R-:W0:Y:S02]  /*0910*/  FENCE.VIEW.ASYNC.S ;  /* 0x00000000000073c6 */ /* 0x000e240000000000 */
[----:B0-----:R0:W1:Y:S01]  /*0920*/  @!UP0 SYNCS.EXCH.64 URZ, [UR6+0x150], UR4 ;  /* 0x00015004063f85b2 */ /* 0x0010620008000100 */
[----:B------:R-:W-:Y:S02]  /*0930*/  @P4 LEA.HI R2, R22, R22, RZ, 0x1 ;  /* 0x0000001616024211 */ /* 0x000fe400078f08ff */
[----:B------:R-:W-:-:S02]  /*0940*/  ISETP.EQ.AND P1, PT, R5, RZ, P1 ;  /* 0x000000ff0500720c */ /* 0x000fc40000f22270 */
[----:B------:R-:W-:Y:S02]  /*0950*/  @P4 SHF.R.S32.HI R2, RZ, 0x1, R2 ;  /* 0x00000001ff024819 */ /* 0x000fe40000011402 */
[----:B------:R-:W-:Y:S02]  /*0960*/  ISETP.GE.U32.AND P6, PT, R6, 0x2, PT ;  /* 0x000000020600780c */ /* 0x000fe40003fc6070 */
[----:B------:R-:W-:Y:S02]  /*0970*/  @P4 ISETP.NE.AND P5, PT, R2, R9, PT ;  /* 0x000000090200420c */ /* 0x000fe40003fa5270 */
[----:B------:R-:W-:Y:S02]  /*0980*/  SEL R2, RZ, 0x1, !P0 ;  /* 0x00000001ff027807 */ /* 0x000fe40004000000 */
[----:B------:R-:W-:Y:S02]  /*0990*/  @P4 SEL R23, RZ, 0x1, P5 ;  /* 0x00000001ff174807 */ /* 0x000fe40002800000 */
[----:B------:R-:W-:Y:S01]  /*09a0*/  SEL R19, RZ, 0x1, !P1 ;  /* 0x00000001ff137807 */ /* 0x000fe20004800000 */
[----:B------:R0:W2:Y:S01]  /*09b0*/  @!UP1 SYNCS.EXCH.64 URZ, [UR6+0x158], UR4 ;  /* 0x00015804063f95b2 */ /* 0x0000a20008000100 */
[----:B------:R-:W-:Y:S01]  /*09c0*/  LOP3.LUT R23, R23, R2, RZ, 0xc0, !PT ;  /* 0x0000000217177212 */ /* 0x000fe200078ec0ff */
[----:B------:R-:W-:Y:S01]  /*09d0*/  NOP ;  /* 0x0000000000007918 */ /* 0x000fe20000000000 */
[----:B------:R-:W-:Y:S01]  /*09e0*/  SEL R19, R19, 0x2, P6 ;  /* 0x0000000213137807 */ /* 0x000fe20003000000 */
[----:B------:R-:W-:Y:S06]  /*09f0*/  @!P2 BRA `(.L_x_4) ;  /* 0x000000000008a947 */ /* 0x000fec0003800000 */
[----:B-12---:R-:W-:Y:S01]  /*0a00*/  UCGABAR_ARV ;  /* 0x00000000000079c7 */ /* 0x006fe20008000000 */
[----:B------:R-:W-:Y:S05]  /*0a10*/  BRA `(.L_x_5) ;  /* 0x0000000000047947 */ /* 0x000fea0003800000 */
.L_x_4:
[----:B-12---:R-:W-:Y:S01]  /*0a20*/  NOP ;  /* 0x0000000000007918 */ /* 0x006fe20000000000 */
.L_x_5:
[----:B------:R-:W1:Y:S01]  /*0a30*/  LDC R2, c[0x0][0x65c] ;  /* 0x00019700ff027b82 */ /* 0x000e620000000800 */
[----:B------:R-:W-:Y:S02]  /*0a40*/  IMAD.U32 R8, RZ, RZ, UR8 ;  /* 0x00000008ff087e24 */ /* 0x000fe4000f8e00ff */
[----:B------:R-:W-:Y:S01]  /*0a50*/  IMAD.MOV.U32 R9, RZ, RZ, RZ ;  /* 0x000000ffff097224 */ /* 0x000fe200078e00ff */
[----:B-1----:R-:W-:-:S04]  /*0a60*/  ISETP.NE.AND P1, PT, R2, 0x1, PT ;  /* 0x000000010200780c */ /* 0x002fc80003f25270 */
[----:B------:R-:W-:-:S09]  /*0a70*/  P2R R5, PR, RZ, 0x2 ;  /* 0x00000002ff057803 */ /* 0x000fd20000000000 */
[----:B------:R-:W1:Y:S01]  /*0a80*/  @P1 LDC R17, c[0x0][0x10] ;  /* 0x00000400ff111b82 */ /* 0x000e620000000800 */
[----:B------:R-:W-:Y:S02]  /*0a90*/  @P1 IMAD.MOV.U32 R5, RZ, RZ, RZ ;  /* 0x000000ffff051224 */ /* 0x000fe400078e00ff */
[----:B------:R-:W-:-:S05]  /*0aa0*/  @P1 IMAD.MOV.U32 R13, RZ, RZ, RZ ;  /* 0x000000ffff0d1224 */ /* 0x000fca00078e00ff */
[----:B------:R-:W2:Y:S01]  /*0ab0*/  @!P1 LDC R11, c[0x0][0xc] ;  /* 0x00000300ff0b9b82 */ /* 0x000ea20000000800 */
[----:B-1----:R-:W-:-:S04]  /*0ac0*/  @P1 IMAD.WIDE.U32 R16, R17, UR8, R4 ;  /* 0x0000000811101c25 */ /* 0x002fc8000f8e0004 */
[----:B------:R-:W-:Y:S02]  /*0ad0*/  @P1 IMAD.IADD R17, R17, 0x1, R13 ;  /* 0x0000000111111824 */ /* 0x000fe400078e020d */
[----:B--2---:R-:W-:-:S04]  /*0ae0*/  @!P1 IMAD.WIDE.U32 R8, R4, R11, R8 ;  /* 0x0000000b04089225 */ /* 0x004fc800078e0008 */
[----:B------:R-:W-:Y:S02]  /*0af0*/  @!P1 IMAD.MOV.U32 R16, RZ, RZ, R8 ;  /* 0x000000ffff109224 */ /* 0x000fe400078e0008 */
[----:B------:R-:W-:Y:S01]  /*0b00*/  @!P1 IMAD.MOV.U32 R17, RZ, RZ, R9 ;  /* 0x000000ffff119224 */ /* 0x000fe200078e0009 */
[----:B------:R-:W-:Y:S06]  /*0b10*/  @!P2 BRA `(.L_x_6) ;  /* 0x00000000000ca947 */ /* 0x000fec0003800000 */
[----:B------:R-:W-:Y:S01]  /*0b20*/  UCGABAR_WAIT ;  /* 0x0000000000007dc7 */ /* 0x000fe20008000000 */
[----:B------:R-:W-:Y:S01]  /*0b30*/  CCTL.IVALL ;  /* 0x00000000ff00798f */ /* 0x000fe20002000000 */
[----:B------:R-:W-:Y:S05]  /*0b40*/  BRA `(.L_x_7) ;  /* 0x0000000000047947 */ /* 0x000fea0003800000 */
.L_x_6:
[----:B------:R-:W-:Y:S06]  /*0b50*/  BAR.SYNC.DEFER_BLOCKING 0x0 ;  /* 0x0000000000007b1d */ /* 0x000fec0000010000 */
.L_x_7:
[----:B------:R-:W-:Y:S05]  /*0b60*/  @!P3 BRA `(.L_x_8) ;  /* 0x000000380038b947 */ /* 0x000fea0003800000 */
[----:B------:R-:W-:-:S13]  /*0b70*/  ISETP.GT.U32.AND P0, PT, R6, 0x1, PT ;  /* 0x000000010600780c */ /* 0x000fda0003f04070 */
[----:B0-----:R-:W-:Y:S05]  /*0b80*/  @P0 EXIT ;  /* 0x000000000000094d */ /* 0x001fea0003800000 */
[----:B------:R-:W-:Y:S01]  /*0b90*/  ULDC.64 UR4, c[0x0][0x650] ;  /* 0x0001940000047ab9 */ /* 0x000fe20000000a00 */
[----:B------:R-:W-:Y:S01]  /*0ba0*/  PRMT R0, RZ, 0x7610, R0 ;  /* 0x00007610ff007816 */ /* 0x000fe20000000000 */
[----:B------:R-:W-:Y:S01]  /*0bb0*/  IMAD.MOV.U32 R50, RZ, RZ, -0x1 ;  /* 0xffffffffff327424 */ /* 0x000fe200078e00ff */
[----:B------:R-:W-:Y:S01]  /*0bc0*/  ISETP.GE.U32.AND P0, PT, R16, UR4, PT ;  /* 0x0000000410007c0c */ /* 0x000fe2000bf06070 */
[----:B------:R-:W-:Y:S02]  /*0bd0*/  IMAD.MOV.U32 R52, RZ, RZ, -0x1 ;  /* 0xffffffffff347424 */ /* 0x000fe400078e00ff */
[----:B------:R-:W-:Y:S01]  /*0be0*/  IMAD.MOV.U32 R51, RZ, RZ, -0x1 ;  /* 0xffffffffff337424 */ /* 0x000fe200078e00ff */
[----:B------:R-:W-:-:S13]  /*0bf0*/  ISETP.GE.U32.AND.EX P0, PT, R17, UR5, PT, P0 ;  /* 0x0000000511007c0c */ /* 0x000fda000bf06100 */
[----:B------:R-:W-:Y:S05]  /*0c00*/  @P0 BRA `(.L_x_9) ;  /* 0x0000000400280947 */ /* 0x000fea0003800000 */
[----:B------:R-:W0:Y:S01]  /*0c10*/  LDC.64 R24, c[0x0][0x628] ;  /* 0x00018a00ff187b82 */ /* 0x000e220000000a00 */
[----:B------:R-:W-:Y:S02]  /*0c20*/  IMAD.MOV.U32 R8, RZ, RZ, R16 ;  /* 0x000000ffff087224 */ /* 0x000fe400078e0010 */
[----:B------:R-:W-:-:S05]  /*0c30*/  IMAD.MOV.U32 R9, RZ, RZ, R17 ;  /* 0x000000ffff097224 */ /* 0x000fca00078e0011 */
[----:B------:R-:W1:Y:S08]  /*0c40*/  LDC R0, c[0x0][0x630] ;  /* 0x00018c00ff007b82 */ /* 0x000e700000000800 */
[----:B------:R-:W2:Y:S01]  /*0c50*/  LDC.64 R26, c[0x0][0x620] ;  /* 0x00018800ff1a7b82 */ /* 0x000ea20000000a00 */
[----:B0-----:R-:W-:-:S04]  /*0c60*/  ISETP.NE.U32.AND P0, PT, R24, RZ, PT ;  /* 0x000000ff1800720c */ /* 0x001fc80003f05070 */
[----:B------:R-:W-:-:S13]  /*0c70*/  ISETP.NE.AND.EX P0, PT, R25, RZ, PT, P0 ;  /* 0x000000ff1900720c */ /* 0x000fda0003f05300 */
[----:B-12---:R-:W-:Y:S05]  /*0c80*/  @!P0 BRA `(.L_x_10) ;  /* 0x0000000000288947 */ /* 0x006fea0003800000 */
[----:B------:R-:W0:Y:S02]  /*0c90*/  LDC R13, c[0x0][0x634] ;  /* 0x00018d00ff0d7b82 */ /* 0x000e240000000800 */
[----:B0-----:R-:W-:-:S05]  /*0ca0*/  IADD3 R13, P0, R16, R13, RZ ;  /* 0x0000000d100d7210 */ /* 0x001fca0007f1e0ff */
[----:B------:R-:W-:-:S04]  /*0cb0*/  IMAD.X R15, RZ, RZ, R17, P0 ;  /* 0x000000ffff0f7224 */ /* 0x000fc800000e0611 */
[----:B------:R-:W-:-:S04]  /*0cc0*/  IMAD.WIDE.U32 R8, R15, R24, RZ ;  /* 0x000000180f087225 */ /* 0x000fc800078e00ff */
[----:B------:R-:W-:-:S04]  /*0cd0*/  IMAD.WIDE.U32 R10, P0, R13, R25, R8 ;  /* 0x000000190d0a7225 */ /* 0x000fc80007800008 */
[----:B------:R-:W-:-:S04]  /*0ce0*/  IMAD.WIDE.U32 R8, R13, R24, RZ ;  /* 0x000000180d087225 */ /* 0x000fc800078e00ff */
[----:B------:R-:W-:Y:S01]  /*0cf0*/  IMAD.X R13, RZ, RZ, RZ, P0 ;  /* 0x000000ffff0d7224 */ /* 0x000fe200000e06ff */
[----:B------:R-:W-:Y:S01]  /*0d00*/  IADD3 RZ, P0, R9, R10, RZ ;  /* 0x0000000a09ff7210 */ /* 0x000fe20007f1e0ff */
[----:B------:R-:W-:-:S04]  /*0d10*/  IMAD.MOV.U32 R12, RZ, RZ, R11 ;  /* 0x000000ffff0c7224 */ /* 0x000fc800078e000b */
[----:B------:R-:W-:-:S08]  /*0d20*/  IMAD.WIDE.U32.X R8, R15, R25, R12, P0 ;  /* 0x000000190f087225 */ /* 0x000fd000000e040c */
.L_x_10:
[----:B------:R-:W0:Y:S01]  /*0d30*/  LDC.64 R24, c[0x0][0x640] ;  /* 0x00019000ff187b82 */ /* 0x000e220000000a00 */
[-CC-:B------:R-:W-:Y:S01]  /*0d40*/  SHF.R.U64 R51, R8, R0.reuse, R9.reuse ;  /* 0x0000000008337219 */ /* 0x180fe20000001209 */
[----:B------:R-:W-:Y:S01]  /*0d50*/  IMAD R30, R7, R21, R4 ;  /* 0x00000015071e7224 */ /* 0x000fe200078e0204 */
[----:B------:R-:W-:Y:S01]  /*0d60*/  SHF.R.U32.HI R0, RZ, R0, R9 ;  /* 0x00000000ff007219 */ /* 0x000fe20000011609 */
[----:B------:R-:W-:Y:S01]  /*0d70*/  IMAD.MOV.U32 R21, RZ, RZ, 0x1 ;  /* 0x00000001ff157424 */ /* 0x000fe200078e00ff */
[----:B------:R-:W-:-:S03]  /*0d80*/  IADD3 R5, P0, RZ, -R51, RZ ;  /* 0x80000033ff057210 */ /* 0x000fc60007f1e0ff */
[----:B------:R-:W1:Y:S02]  /*0d90*/  LDC R6, c[0x0][0x618] ;  /* 0x00018600ff067b82 */ /* 0x000e640000000800 */
[----:B------:R-:W-:-:S04]  /*0da0*/  IMAD.X R9, RZ, RZ, ~R0, P0 ;  /* 0x000000ffff097224 */ /* 0x000fc800000e0e00 */
[-C--:B------:R-:W-:Y:S02]  /*0db0*/  IMAD R0, R9, R26.reuse, RZ ;  /* 0x0000001a09007224 */ /* 0x080fe400078e02ff */
[----:B------:R-:W2:Y:S01]  /*0dc0*/  LDC R11, c[0x0][0x608] ;  /* 0x00018200ff0b7b82 */ /* 0x000ea20000000800 */
[----:B------:R-:W-:-:S04]  /*0dd0*/  IMAD.WIDE.U32 R8, R5, R26, R16 ;  /* 0x0000001a05087225 */ /* 0x000fc800078e0010 */
[----:B------:R-:W-:-:S03]  /*0de0*/  IMAD R5, R5, R27, R0 ;  /* 0x0000001b05057224 */ /* 0x000fc600078e0200 */
[----:B------:R-:W3:Y:S01]  /*0df0*/  LDC R12, c[0x0][0x658] ;  /* 0x00019600ff0c7b82 */ /* 0x000ee20000000800 */
[----:B0-----:R-:W-:Y:S01]  /*0e00*/  ISETP.NE.U32.AND P0, PT, R24, RZ, PT ;  /* 0x000000ff1800720c */ /* 0x001fe20003f05070 */
[----:B------:R-:W-:Y:S02]  /*0e10*/  IMAD.IADD R5, R9, 0x1, R5 ;  /* 0x0000000109057824 */ /* 0x000fe400078e0205 */
[----:B------:R-:W-:Y:S01]  /*0e20*/  IMAD.MOV.U32 R9, RZ, RZ, -0x1 ;  /* 0xffffffffff097424 */ /* 0x000fe200078e00ff */
[----:B------:R-:W-:-:S03]  /*0e30*/  ISETP.NE.AND.EX P0, PT, R25, RZ, PT, P0 ;  /* 0x000000ff1900720c */ /* 0x000fc60003f05300 */
[----:B------:R-:W0:Y:S01]  /*0e40*/  LDC R15, c[0x0][0x600] ;  /* 0x00018000ff0f7b82 */ /* 0x000e220000000800 */
[-CC-:B-1----:R-:W-:Y:S02]  /*0e50*/  SHF.R.U64 R13, R8, R6.reuse, R5.reuse ;  /* 0x00000006080d7219 */ /* 0x182fe40000001205 */
[----:B------:R-:W-:-:S05]  /*0e60*/  SHF.R.U32.HI R0, RZ, R6, R5 ;  /* 0x00000006ff007219 */ /* 0x000fca0000011605 */
[----:B------:R-:W1:Y:S01]  /*0e70*/  LDC R14, c[0x0][0x648] ;  /* 0x00019200ff0e7b82 */ /* 0x000e620000000800 */
[-CC-:B--2---:R-:W-:Y:S02]  /*0e80*/  SHF.R.U64 R27, R13, R11.reuse, R0.reuse ;  /* 0x0000000b0d1b7219 */ /* 0x184fe40000001200 */
[----:B------:R-:W-:-:S05]  /*0e90*/  SHF.R.U32.HI R5, RZ, R11, R0 ;  /* 0x0000000bff057219 */ /* 0x000fca0000011600 */
[----:B------:R-:W2:Y:S01]  /*0ea0*/  LDC R20, c[0x0][0x638] ;  /* 0x00018e00ff147b82 */ /* 0x000ea20000000800 */
[-CC-:B---3--:R-:W-:Y:S02]  /*0eb0*/  SHF.R.U64 R28, R27, R12.reuse, R5.reuse ;  /* 0x0000000c1b1c7219 */ /* 0x188fe40000001205 */
[-C--:B------:R-:W-:Y:S02]  /*0ec0*/  SHF.L.U32 R0, R9, R12.reuse, RZ ;  /* 0x0000000c09007219 */ /* 0x080fe400000006ff */
[----:B------:R-:W-:Y:S01]  /*0ed0*/  SHF.R.U32.HI R5, RZ, R12, R5 ;  /* 0x0000000cff057219 */ /* 0x000fe20000011605 */
[----:B------:R-:W-:Y:S01]  /*0ee0*/  IMAD.MOV.U32 R4, RZ, RZ, R28 ;  /* 0x000000ffff047224 */ /* 0x000fe200078e001c */
[----:B------:R-:W-:Y:S01]  /*0ef0*/  LOP3.LUT R10, RZ, R0, RZ, 0x33, !PT ;  /* 0x00000000ff0a7212 */ /* 0x000fe200078e33ff */
[----:B------:R-:W3:Y:S01]  /*0f00*/  LDC R26, c[0x0][0x610] ;  /* 0x00018400ff1a7b82 */ /* 0x000ee20000000800 */
[----:B------:R-:W-:Y:S05]  /*0f10*/  @!P0 BRA `(.L_x_11) ;  /* 0x0000000000288947 */ /* 0x000fea0003800000 */
[----:B------:R-:W4:Y:S02]  /*0f20*/  LDC R9, c[0x0][0x64c] ;  /* 0x00019300ff097b82 */ /* 0x000f240000000800 */
[----:B----4-:R-:W-:-:S05]  /*0f30*/  IADD3 R9, P0, R28, R9, RZ ;  /* 0x000000091c097210 */ /* 0x010fca0007f1e0ff */
        /* <DEDUP_REMOVED lines=8> */
.L_x_11:
[----:B-1----:R-:W-:Y:S01]  /*0fc0*/  SHF.R.U64 R4, R4, R14, R5 ;  /* 0x0000000e04047219 */ /* 0x002fe20000001205 */
[----:B0-----:R-:W-:Y:S01]  /*0fd0*/  VIADD R6, R15, 0xffffffff ;  /* 0xffffffff0f067836 */ /* 0x001fe20000000000 */
[----:B------:R-:W-:Y:S02]  /*0fe0*/  SHF.L.U32 R0, R21, R12, RZ ;  /* 0x0000000c15007219 */ /* 0x000fe400000006ff */
[----:B------:R-:W-:Y:S01]  /*0ff0*/  LOP3.LUT R5, R27, R10, RZ, 0xc0, !PT ;  /* 0x0000000a1b057212 */ /* 0x000fe200078ec0ff */
[----:B------:R-:W-:Y:S01]  /*1000*/  IMAD.MOV R7, RZ, RZ, -R4 ;  /* 0x000000ffff077224 */ /* 0x000fe200078e0a04 */
[----:B------:R-:W-:Y:S02]  /*1010*/  SEL R3, R3, R30, !P1 ;  /* 0x0000001e03037207 */ /* 0x000fe40004800000 */
[----:B------:R-:W-:Y:S01]  /*1020*/  LOP3.LUT R6, R13, R6, RZ, 0xc0, !PT ;  /* 0x000000060d067212 */ /* 0x000fe200078ec0ff */
[----:B------:R-:W-:Y:S02]  /*1030*/  IMAD R4, R0, R4, R5 ;  /* 0x0000000400047224 */ /* 0x000fe400078e0205 */
[----:B--2---:R-:W-:-:S02]  /*1040*/  IMAD R0, R7, R20, R28 ;  /* 0x0000001407007224 */ /* 0x004fc400078e021c */
[----:B---3--:R-:W-:Y:S02]  /*1050*/  IMAD R3, R4, R26, R3 ;  /* 0x0000001a04037224 */ /* 0x008fe400078e0203 */
[----:B------:R-:W-:Y:S02]  /*1060*/  IMAD R50, R0, R15, R6 ;  /* 0x0000000f00327224 */ /* 0x000fe400078e0206 */
[----:B------:R-:W-:-:S03]  /*1070*/  IMAD.MOV.U32 R4, RZ, RZ, 0x1 ;  /* 0x00000001ff047424 */ /* 0x000fc600078e00ff */
[----:B------:R-:W-:Y:S02]  /*1080*/  SEL R52, R50, R3, !P1 ;  /* 0x0000000332347207 */ /* 0x000fe40004800000 */
[----:B------:R-:W-:Y:S02]  /*1090*/  PRMT R0, R4, 0x7610, R0 ;  /* 0x0000761004007816 */ /* 0x000fe40000000000 */
[----:B------:R-:W-:-:S07]  /*10a0*/  SEL R50, R3, R50, !P1 ;  /* 0x0000003203327207 */ /* 0x000fce0004800000 */
.L_x_9:
[----:B------:R-:W-:-:S08]  /*10b0*/  NOP ;  /* 0x0000000000007918 */ /* 0x000fd00000000000 */
[----:B------:R-:W0:Y:S02]  /*10c0*/  USETMAXREG.TRY_ALLOC.CTAPOOL UP0, 0xe8 ;  /* 0x000000e8000079c8 */ /* 0x000e240008000600 */
[----:B0-----:R-:W-:-:S13]  /*10d0*/  PLOP3.LUT P0, PT, PT, PT, UP0, 0x80, 0x0 ;  /* 0x000000000000781c */ /* 0x001fda0003f0f008 */
[----:B------:R-:W-:Y:S05]  /*10e0*/  @!P0 BRA `(.L_x_9) ;  /* 0xfffffffc00f08947 */ /* 0x000fea000383ffff */
[----:B------:R-:W-:Y:S01]  /*10f0*/  ULDC.64 UR4, c[0x0][0x598] ;  /* 0x0001660000047ab9 */ /* 0x000fe20000000a00 */
[----:B------:R-:W-:Y:S01]  /*1100*/  ULDC.64 UR36, c[0x0][0x208] ;  /* 0x0000820000247ab9 */ /* 0x000fe20000000a00 */
[----:B------:R-:W-:-:S04]  /*1110*/  ISETP.NE.U32.AND P0, PT, RZ, UR4, PT ;  /* 0x00000004ff007c0c */ /* 0x000fc8000bf05070 */
[----:B------:R-:W-:-:S13]  /*1120*/  ISETP.NE.AND.EX P0, PT, RZ, UR5, PT, P0 ;  /* 0x00000005ff007c0c */ /* 0x000fda000bf05300 */
[----:B------:R-:W-:Y:S05]  /*1130*/  @!P0 BRA `(.L_x_12) ;  /* 0x00000000001c8947 */ /* 0x000fea0003800000 */
[----:B------:R-:W0:Y:S02]  /*1140*/  LDC.64 R4, c[0x0][0x598] ;  /* 0x00016600ff047b82 */ /* 0x000e240000000a00 */
[----:B0-----:R-:W2:Y:S02]  /*1150*/  LDG.E.64 R4, desc[UR36][R4.64] ;  /* 0x0000002404047981 */ /* 0x001ea4000c1e1b00 */
[----:B--2---:R-:W-:-:S04]  /*1160*/  ISETP.NE.U32.AND P0, PT, R4, RZ, PT ;  /* 0x000000ff0400720c */ /* 0x004fc80003f05070 */
[----:B------:R-:W-:-:S13]  /*1170*/  ISETP.NE.AND.EX P0, PT, R5, RZ, PT, P0 ;  /* 0x000000ff0500720c */ /* 0x000fda0003f05300 */
[----:B------:R-:W-:Y:S05]  /*1180*/  @!P0 BRA `(.L_x_12) ;  /* 0x0000000000088947 */ /* 0x000fea0003800000 */
[----:B------:R0:W5:Y:S01]  /*1190*/  LD.E R48, desc[UR36][R4.64] ;  /* 0x0000002404307980 */ /* 0x000162000c101900 */
[----:B------:R-:W-:Y:S05]  /*11a0*/  BRA `(.L_x_13) ;  /* 0x0000000000247947 */ /* 0x000fea0003800000 */
.L_x_12:
[----:B------:R-:W-:Y:S02]  /*11b0*/  ULDC.64 UR4, c[0x0][0x588] ;  /* 0x0001620000047ab9 */ /* 0x000fe40000000a00 */
[----:B------:R-:W-:-:S04]  /*11c0*/  ISETP.NE.U32.AND P0, PT, RZ, UR4, PT ;  /* 0x00000004ff007c0c */ /* 0x000fc8000bf05070 */
[----:B------:R-:W-:-:S13]  /*11d0*/  ISETP.NE.AND.EX P0, PT, RZ, UR5, PT, P0 ;  /* 0x00000005ff007c0c */ /* 0x000fda000bf05300 */
[----:B------:R-:W-:Y:S05]  /*11e0*/  @!P0 BRA `(.L_x_14) ;  /* 0x00000000000c8947 */ /* 0x000fea0003800000 */
[----:B------:R-:W0:Y:S02]  /*11f0*/  LDC.64 R48, c[0x0][0x588] ;  /* 0x00016200ff307b82 */ /* 0x000e240000000a00 */
[----:B0-----:R1:W5:Y:S01]  /*1200*/  LDG.E R48, desc[UR36][R48.64] ;  /* 0x0000002430307981 */ /* 0x001362000c1e1900 */
[----:B------:R-:W-:Y:S05]  /*1210*/  BRA `(.L_x_13) ;  /* 0x0000000000087947 */ /* 0x000fea0003800000 */
.L_x_14:
[----:B------:R-:W-:Y:S02]  /*1220*/  ULDC UR4, c[0x0][0x580] ;  /* 0x0001600000047ab9 */ /* 0x000fe40000000800 */
[----:B------:R-:W-:-:S07]  /*1230*/  IMAD.U32 R48, RZ, RZ, UR4 ;  /* 0x00000004ff307e24 */ /* 0x000fce000f8e00ff */
.L_x_13:
[----:B------:R-:W-:Y:S02]  /*1240*/  ULDC.64 UR4, c[0x0][0x5a0] ;  /* 0x0001680000047ab9 */ /* 0x000fe40000000a00 */
[----:B------:R-:W-:-:S04]  /*1250*/  ISETP.NE.U32.AND P0, PT, RZ, UR4, PT ;  /* 0x00000004ff007c0c */ /* 0x000fc8000bf05070 */
[----:B------:R-:W-:-:S13]  /*1260*/  ISETP.NE.AND.EX P0, PT, RZ, UR5, PT, P0 ;  /* 0x00000005ff007c0c */ /* 0x000fda000bf05300 */
[----:B------:R-:W-:Y:S05]  /*1270*/  @!P0 BRA `(.L_x_15) ;  /* 0x00000000001c8947 */ /* 0x000fea0003800000 */
[----:B0-----:R-:W0:Y:S02]  /*1280*/  LDC.64 R4, c[0x0][0x5a0] ;  /* 0x00016800ff047b82 */ /* 0x001e240000000a00 */
[----:B0-----:R-:W2:Y:S02]  /*1290*/  LDG.E.64 R4, desc[UR36][R4.64] ;  /* 0x0000002404047981 */ /* 0x001ea4000c1e1b00 */
[----:B--2---:R-:W-:-:S04]  /*12a0*/  ISETP.NE.U32.AND P0, PT, R4, RZ, PT ;  /* 0x000000ff0400720c */ /* 0x004fc80003f05070 */
[----:B------:R-:W-:-:S13]  /*12b0*/  ISETP.NE.AND.EX P0, PT, R5, RZ, PT, P0 ;  /* 0x000000ff0500720c */ /* 0x000fda0003f05300 */
[----:B------:R-:W-:Y:S05]  /*12c0*/  @!P0 BRA `(.L_x_15) ;  /* 0x0000000000088947 */ /* 0x000fea0003800000 */
[----:B-1----:R0:W5:Y:S01]  /*12d0*/  LD.E R49, desc[UR36][R4.64] ;  /* 0x0000002404317980 */ /* 0x002162000c101900 */
[----:B------:R-:W-:Y:S05]  /*12e0*/  BRA `(.L_x_16) ;  /* 0x0000000000247947 */ /* 0x000fea0003800000 */
.L_x_15:
[----:B------:R-:W-:Y:S02]  /*12f0*/  ULDC.64 UR4, c[0x0][0x590] ;  /* 0x0001640000047ab9 */ /* 0x000fe40000000a00 */
[----:B------:R-:W-:-:S04]  /*1300*/  ISETP.NE.U32.AND P0, PT, RZ, UR4, PT ;  /* 0x00000004ff007c0c */ /* 0x000fc8000bf05070 */
[----:B------:R-:W-:-:S13]  /*1310*/  ISETP.NE.AND.EX P0, PT, RZ, UR5, PT, P0 ;  /* 0x00000005ff007c0c */ /* 0x000fda000bf05300 */
[----:B------:R-:W-:Y:S05]  /*1320*/  @!P0 BRA `(.L_x_17) ;  /* 0x00000000000c8947 */ /* 0x000fea0003800000 */
[----:B0-----:R-:W1:Y:S02]  /*1330*/  LDC.64 R4, c[0x0][0x590] ;  /* 0x00016400ff047b82 */ /* 0x001e640000000a00 */
[----:B-1----:R1:W5:Y:S01]  /*1340*/  LDG.E R49, desc[UR36][R4.64] ;  /* 0x0000002404317981 */ /* 0x002362000c1e1900 */
[----:B------:R-:W-:Y:S05]  /*1350*/  BRA `(.L_x_16) ;  /* 0x0000000000087947 */ /* 0x000fea0003800000 */
.L_x_17:
[----:B------:R-:W-:Y:S02]  /*1360*/  ULDC UR4, c[0x0][0x584] ;  /* 0x0001610000047ab9 */ /* 0x000fe40000000800 */
[----:B-1----:R-:W-:-:S07]  /*1370*/  IMAD.U32 R49, RZ, RZ, UR4 ;  /* 0x00000004ff317e24 */ /* 0x002fce000f8e00ff */
.L_x_16:
[----:B------:R-:W-:-:S13]  /*1380*/  LOP3.LUT P0, RZ, R0, 0xff, RZ, 0xc0, !PT ;  /* 0x000000ff00ff7812 */ /* 0x000fda000780c0ff */
[----:B------:R-:W-:Y:S05]  /*1390*/  @!P0 EXIT ;  /* 0x000000000000894d */ /* 0x000fea0003800000 */
[----:B------:R-:W-:Y:S01]  /*13a0*/  ULDC UR4, c[0x0][0x28c] ;  /* 0x0000a30000047ab9 */ /* 0x000fe20000000800 */
[----:B------:R-:W-:Y:S01]  /*13b0*/  LOP3.LUT R56, R19, 0x1, RZ, 0xfc, !PT ;  /* 0x0000000113387812 */ /* 0x000fe200078efcff */
[----:B------:R-:W-:Y:S01]  /*13c0*/  UIADD3 UR4, UR4, 0x1f, URZ ;  /* 0x0000001f04047890 */ /* 0x000fe2000fffe03f */
[----:B------:R-:W-:Y:S01]  /*13d0*/  UMOV UR38, URZ ;  /* 0x0000003f00267c82 */ /* 0x000fe20008000000 */
[----:B------:R-:W-:Y:S02]  /*13e0*/  UMOV UR39, URZ ;  /* 0x0000003f00277c82 */ /* 0x000fe40008000000 */
[----:B------:R-:W-:-:S04]  /*13f0*/  USHF.R.S32.HI UR5, URZ, 0x1f, UR4 ;  /* 0x0000001f3f057899 */ /* 0x000fc80008011404 */
[----:B------:R-:W-:-:S04]  /*1400*/  ULEA.HI UR5, UR5, UR4, URZ, 0x5 ;  /* 0x0000000405057291 */ /* 0x000fc8000f8f283f */
[----:B------:R-:W-:-:S12]  /*1410*/  USHF.R.S32.HI UR40, URZ, 0x5, UR5 ;  /* 0x000000053f287899 */ /* 0x000fd80008011405 */
.L_x_85:
[----:B------:R-:W-:Y:S01]  /*1420*/  LOP3.LUT R0, R18, 0x80, RZ, 0xc0, !PT ;  /* 0x0000008012007812 */ /* 0x000fe200078ec0ff */
[----:B--2---:R-:W2:Y:S01]  /*1430*/  S2UR UR7, SR_CgaCtaId ;  /* 0x00000000000779c3 */ /* 0x004ea20000008800 */
[----:B------:R-:W-:Y:S02]  /*1440*/  UMOV UR6, 0x400 ;  /* 0x0000040000067882 */ /* 0x000fe40000000000 */
[----:B------:R-:W-:-:S06]  /*1450*/  SHF.R.U32.HI R0, RZ, 0x7, R0 ;  /* 0x00000007ff007819 */ /* 0x000fcc0000011600 */
[----:B---3--:R-:W3:Y:S01]  /*1460*/  SHFL.IDX PT, R0, R0, RZ, 0x1f ;  /* 0x00001fff00007589 */ /* 0x008ee200000e0000 */
[----:B--2---:R-:W-:Y:S01]  /*1470*/  ULEA UR42, UR7, UR6, 0x18 ;  /* 0x00000006072a7291 */ /* 0x004fe2000f8ec03f */
[----:B---3--:R-:W-:-:S13]  /*1480*/  R2UR UR4, R0 ;  /* 0x00000000000472ca */ /* 0x008fda00000e0000 */
[----:B------:R-:W-:-:S04]  /*1490*/  ULEA.HI UR5, UR4, UR4, URZ, 0x1 ;  /* 0x0000000404057291 */ /* 0x000fc8000f8f083f */
[----:B------:R-:W-:-:S04]  /*14a0*/  ULOP3.LUT UR5, UR5, 0xffffe, URZ, 0xc0, !UPT ;  /* 0x000ffffe05057892 */ /* 0x000fc8000f8ec03f */
[----:B------:R-:W-:-:S03]  /*14b0*/  UIADD3 UR5, UR4, -UR5, URZ ;  /* 0x8000000504057290 */ /* 0x000fc6000fffe03f */
[----:B------:R-:W-:Y:S01]  /*14c0*/  ULDC UR4, c[0x0][0x28c] ;  /* 0x0000a30000047ab9 */ /* 0x000fe20000000800 */
[----:B------:R-:W-:Y:S01]  /*14d0*/  ULEA UR5, UR5, UR42, 0xc ;  /* 0x0000002a05057291 */ /* 0x000fe2000f8e603f */
[----:B------:R-:W-:-:S03]  /*14e0*/  ISETP.LT.AND P0, PT, RZ, UR4, PT ;  /* 0x00000004ff007c0c */ /* 0x000fc6000bf01270 */
[----:B------:R-:W-:-:S04]  /*14f0*/  UIADD3 UR5, UR5, 0x200, URZ ;  /* 0x0000020005057890 */ /* 0x000fc8000fffe03f */
[----:B------:R-:W-:-:S04]  /*1500*/  USHF.R.U32.HI UR5, URZ, 0x4, UR5 ;  /* 0x000000043f057899 */ /* 0x000fc80008011605 */
[----:B------:R-:W-:Y:S02]  /*1510*/  ULOP3.LUT UR41, UR5, 0x3fff, URZ, 0xc0, !UPT ;  /* 0x00003fff05297892 */ /* 0x000fe4000f8ec03f */
[----:B0---45:R-:W-:Y:S10]  /*1520*/  @P0 BRA `(.L_x_18) ;  /* 0x0000000000400947 */ /* 0x031ff40003800000 */
[----:B------:R-:W-:Y:S01]  /*1530*/  MOV R0, 0x0 ;  /* 0x0000000000007802 */ /* 0x000fe20000000f00 */
[----:B------:R-:W-:Y:S01]  /*1540*/  ULDC.64 UR4, c[0x4][0x68] ;  /* 0x01001a0000047ab9 */ /* 0x000fe20000000a00 */
[----:B------:R-:W-:Y:S01]  /*1550*/  ULDC.64 UR6, c[0x4][0x8] ;  /* 0x0100020000067ab9 */ /* 0x000fe20000000a00 */
[----:B01----:R-:W-:Y:S01]  /*1560*/  IMAD.U32 R4, RZ, RZ, UR4 ;  /* 0x00000004ff047e24 */ /* 0x003fe2000f8e00ff */
[----:B------:R0:W1:Y:S01]  /*1570*/  LDC.64 R14, c[0x4][R0] ;  /* 0x01000000000e7b82 */ /* 0x0000620000000a00 */
[----:B------:R-:W-:Y:S01]  /*1580*/  IMAD.U32 R5, RZ, RZ, UR5 ;  /* 0x00000005ff057e24 */ /* 0x000fe2000f8e00ff */
[----:B------:R-:W-:Y:S01]  /*1590*/  ULDC.64 UR4, c[0x4][0x70] ;  /* 0x01001c0000047ab9 */ /* 0x000fe20000000a00 */
[----:B------:R-:W-:Y:S02]  /*15a0*/  IMAD.U32 R10, RZ, RZ, UR6 ;  /* 0x00000006ff0a7e24 */ /* 0x000fe4000f8e00ff */
[----:B------:R-:W-:Y:S02]  /*15b0*/  IMAD.U32 R6, RZ, RZ, UR4 ;  /* 0x00000004ff067e24 */ /* 0x000fe4000f8e00ff */
[----:B------:R-:W-:-:S02]  /*15c0*/  IMAD.U32 R7, RZ, RZ, UR5 ;  /* 0x00000005ff077e24 */ /* 0x000fc4000f8e00ff */
[----:B------:R-:W-:Y:S02]  /*15d0*/  IMAD.U32 R11, RZ, RZ, UR7 ;  /* 0x00000007ff0b7e24 */ /* 0x000fe4000f8e00ff */
[----:B------:R-:W-:Y:S02]  /*15e0*/  IMAD.MOV.U32 R8, RZ, RZ, 0x1e1 ;  /* 0x000001e1ff087424 */ /* 0x000fe400078e00ff */
[----:B------:R-:W-:Y:S02]  /*15f0*/  IMAD.MOV.U32 R12, RZ, RZ, 0x1 ;  /* 0x00000001ff0c7424 */ /* 0x000fe400078e00ff */
[----:B0-----:R-:W-:-:S07]  /*1600*/  IMAD.MOV.U32 R13, RZ, RZ, RZ ;  /* 0x000000ffff0d7224 */ /* 0x001fce00078e00ff */
[----:B------:R-:W-:-:S07]  /*1610*/  LEPC R20, `(.L_x_18) ;  /* 0x000000001014794e */ /* 0x000fce0000000000 */
[----:B-1---5:R-:W-:Y:S05]  /*1620*/  CALL.ABS.NOINC R14 ;  /* 0x000000000e007343 */ /* 0x022fea0003c00000 */
.L_x_18:
[----:B------:R-:W-:-:S13]  /*1630*/  ISETP.NE.AND P0, PT, R56, 0x3, PT ;  /* 0x000000033800780c */ /* 0x000fda0003f05270 */
[----:B------:R-:W-:Y:S05]  /*1640*/  @!P0 BRA `(.L_x_19) ;  /* 0x0000000000048947 */ /* 0x000fea0003800000 */
[----:B------:R-:W-:Y:S01]  /*1650*/  BPT.TRAP 0x1 ;  /* 0x000000040000795c */ /* 0x000fe20000300000 */
.L_x_19:
[----:B------:R-:W-:Y:S02]  /*1660*/  IMAD.U32 R3, RZ, RZ, UR39 ;  /* 0x00000027ff037e24 */ /* 0x000fe4000f8e00ff */
[----:B------:R-:W-:-:S03]  /*1670*/  IMAD.U32 R0, RZ, RZ, UR38 ;  /* 0x00000026ff007e24 */ /* 0x000fc6000f8e00ff */
[----:B------:R-:W-:Y:S02]  /*1680*/  LEA R3, R3, UR42, 0x3 ;  /* 0x0000002a03037c11 */ /* 0x000fe4000f8e18ff */
[----:B------:R-:W-:-:S04]  /*1690*/  SHF.L.U32 R0, R0, 0x1f, RZ ;  /* 0x0000001f00007819 */ /* 0x000fc800000006ff */
[----:B------:R2:W3:Y:S01]  /*16a0*/  SYNCS.PHASECHK.TRANS64.TRYWAIT P1, [R3+URZ], R0 ;  /* 0x00000000030075a7 */ /* 0x0004e2000802017f */
[----:B------:R-:W-:Y:S05]  /*16b0*/  @!P0 BRA `(.L_x_20) ;  /* 0x0000000000048947 */ /* 0x000fea0003800000 */
[----:B------:R-:W-:Y:S01]  /*16c0*/  BPT.TRAP 0x1 ;  /* 0x000000040000795c */ /* 0x000fe20000300000 */
.L_x_20:
[----:B---3--:R-:W-:Y:S05]  /*16d0*/  @P1 BRA `(.L_x_21) ;  /* 0x0000000000081947 */ /* 0x008fea0003800000 */
[----:B------:R-:W3:Y:S02]  /*16e0*/  SYNCS.PHASECHK.TRANS64.TRYWAIT P1, [R3+URZ], R0 ;  /* 0x00000000030075a7 */ /* 0x000ee4000802017f */
[----:B---3--:R-:W-:Y:S05]  /*16f0*/  @!P1 BRA `(.L_x_22) ;  /* 0x0000004800f89947 */ /* 0x008fea0003800000 */
.L_x_21:
[----:B------:R-:W-:-:S04]  /*1700*/  UISETP.LT.AND UP0, UPT, UR40, 0x1, UPT ;  /* 0x000000012800788c */ /* 0x000fc8000bf01270 */
[----:B------:R-:W-:-:S06]  /*1710*/  USEL UR4, UR40, 0x1, UP0 ;  /* 0x0000000128047887 */ /* 0x000fcc0008000000 */
[----:B--23--:R-:W-:Y:S01]  /*1720*/  IMAD.U32 R0, RZ, RZ, UR4 ;  /* 0x00000004ff007e24 */ /* 0x00cfe2000f8e00ff */
[----:B------:R-:W-:Y:S05]  /*1730*/  WARPSYNC.ALL ;  /* 0x0000000000007948 */ /* 0x000fea0003800000 */
[----:B------:R-:W-:-:S04]  /*1740*/  IADD3 R0, -R0, UR40, RZ ;  /* 0x0000002800007c10 */ /* 0x000fc8000fffe1ff */
[----:B------:R-:W-:Y:S01]  /*1750*/  ISETP.GE.AND P1, PT, R0, 0x1, PT ;  /* 0x000000010000780c */ /* 0x000fe20003f26270 */
[----:B------:R-:W-:Y:S01]  /*1760*/  UIADD3 UR4, UR42, 0x28200, URZ ;  /* 0x000282002a047890 */ /* 0x000fe2000fffe03f */
[----:B------:R-:W-:Y:S01]  /*1770*/  WARPGROUP.ARRIVE ;  /* 0x00000000000079c5 */ /* 0x000fe20000000000 */
[----:B------:R-:W-:Y:S01]  /*1780*/  UMOV UR9, 0x80000020 ;  /* 0x8000002000097882 */ /* 0x000fe20000000000 */
[----:B------:R-:W-:Y:S01]  /*1790*/  UMOV UR11, 0x80000020 ;  /* 0x80000020000b7882 */ /* 0x000fe20000000000 */
[----:B------:R-:W-:-:S04]  /*17a0*/  USHF.R.U32.HI UR4, URZ, 0x4, UR4 ;  /* 0x000000043f047899 */ /* 0x000fc80008011604 */
[----:B------:R-:W-:Y:S02]  /*17b0*/  ULOP3.LUT UR5, UR4, 0x3fff, URZ, 0xc0, !UPT ;  /* 0x00003fff04057892 */ /* 0x000fe4000f8ec03f */
[----:B------:R-:W-:Y:S02]  /*17c0*/  ULOP3.LUT UR4, UR41, 0x10000, URZ, 0xfc, !UPT ;  /* 0x0001000029047892 */ /* 0x000fe4000f8efc3f */
[----:B------:R-:W-:Y:S02]  /*17d0*/  ULOP3.LUT UR5, UR5, 0x10000, URZ, 0xfc, !UPT ;  /* 0x0001000005057892 */ /* 0x000fe4000f8efc3f */
[----:B------:R-:W-:Y:S02]  /*17e0*/  ULEA UR6, UR39, UR4, 0x9 ;  /* 0x0000000427067291 */ /* 0x000fe4000f8e483f */
[----:B------:R-:W-:-:S04]  /*17f0*/  UIMAD UR7, UR39, 0xc0, UR5 ;  /* 0x000000c0270778a4 */ /* 0x000fc8000f8e0205 */
[----:B------:R-:W-:Y:S01]  /*1800*/  UIADD3 UR12, UR7, 0x40, URZ ;  /* 0x00000040070c7890 */ /* 0x000fe2000fffe03f */
[----:B------:R-:W-:Y:S02]  /*1810*/  UMOV UR8, UR6 ;  /* 0x0000000600087c82 */ /* 0x000fe40008000000 */
[----:B------:R-:W-:Y:S01]  /*1820*/  UMOV UR10, UR7 ;  /* 0x00000007000a7c82 */ /* 0x000fe20008000000 */
[----:B------:R-:W-:Y:S01]  /*1830*/  UIADD3 UR13, UR7, 0x80, URZ ;  /* 0x00000080070d7890 */ /* 0x000fe2000fffe03f */
[----:B------:R-:W-:Y:S01]  /*1840*/  HGMMA.64x16x16.F32 R40, gdesc[UR8], RZ, !UPT, gsb0 ;  /* 0x00200000082879f0 */ /* 0x000fe2000c0008ff */
[----:B------:R-:W-:Y:S01]  /*1850*/  UMOV UR11, 0x80000020 ;  /* 0x80000020000b7882 */ /* 0x000fe20000000000 */
[----:B------:R-:W-:Y:S01]  /*1860*/  UMOV UR10, UR12 ;  /* 0x0000000c000a7c82 */ /* 0x000fe20008000000 */
[----:B------:R-:W-:Y:S02]  /*1870*/  WARPGROUP.DEPBAR.LE gsb0, 0x0 ;  /* 0x00008000000079c5 */ /* 0x000fe40000010000 */
[----:B------:R-:W-:-:S06]  /*1880*/  WARPGROUP.ARRIVE ;  /* 0x00000000000079c5 */ /* 0x000fcc0000000000 */
[----:B------:R-:W-:Y:S01]  /*1890*/  HGMMA.64x16x16.F32 R32, gdesc[UR8], RZ, !UPT, gsb0 ;  /* 0x00200000082079f0 */ /* 0x000fe2000c0008ff */
[----:B------:R-:W-:Y:S01]  /*18a0*/  UMOV UR10, UR13 ;  /* 0x0000000d000a7c82 */ /* 0x000fe20008000000 */
[----:B------:R-:W-:Y:S01]  /*18b0*/  UMOV UR11, 0x80000020 ;  /* 0x80000020000b7882 */ /* 0x000fe20000000000 */
[----:B------:R-:W-:Y:S02]  /*18c0*/  WARPGROUP.DEPBAR.LE gsb0, 0x0 ;  /* 0x00008000000079c5 */ /* 0x000fe40000010000 */
[----:B------:R-:W-:-:S06]  /*18d0*/  WARPGROUP.ARRIVE ;  /* 0x00000000000079c5 */ /* 0x000fcc0000000000 */
[----:B------:R-:W-:Y:S01]  /*18e0*/  HGMMA.64x16x16.F32 R24, gdesc[UR8], RZ, !UPT, gsb0 ;  /* 0x00200000081879f0 */ /* 0x000fe2000c0008ff */
[----:B------:R-:W-:Y:S02]  /*18f0*/  UIADD3 UR8, UR6, 0x2, URZ ;  /* 0x0000000206087890 */ /* 0x000fe4000fffe03f */
[----:B------:R-:W-:Y:S01]  /*1900*/  UIADD3 UR10, UR7, 0x2, URZ ;  /* 0x00000002070a7890 */ /* 0x000fe2000fffe03f */
[----:B------:R-:W-:Y:S01]  /*1910*/  UMOV UR9, 0x80000020 ;  /* 0x8000002000097882 */ /* 0x000fe20000000000 */
[----:B------:R-:W-:Y:S01]  /*1920*/  UMOV UR11, 0x80000020 ;  /* 0x80000020000b7882 */ /* 0x000fe20000000000 */
[----:B------:R-:W-:Y:S02]  /*1930*/  UIADD3 UR6, UR7, 0x42, URZ ;  /* 0x0000004207067890 */ /* 0x000fe4000fffe03f */
[----:B------:R-:W-:Y:S01]  /*1940*/  UIADD3 UR7, UR7, 0x82, URZ ;  /* 0x0000008207077890 */ /* 0x000fe2000fffe03f */
[----:B------:R-:W-:Y:S02]  /*1950*/  WARPGROUP.DEPBAR.LE gsb0, 0x0 ;  /* 0x00008000000079c5 */ /* 0x000fe40000010000 */
[----:B------:R-:W-:-:S06]  /*1960*/  WARPGROUP.ARRIVE ;  /* 0x00000000000079c5 */ /* 0x000fcc0000000000 */
[----:B------:R-:W-:Y:S01]  /*1970*/  HGMMA.64x16x16.F32 R40, gdesc[UR8], R40, gsb0 ;  /* 0x00200000082879f0 */ /* 0x000fe20008000828 */
[----:B------:R-:W-:Y:S01]  /*1980*/  UMOV UR10, UR6 ;  /* 0x00000006000a7c82 */ /* 0x000fe20008000000 */
[----:B------:R-:W-:Y:S01]  /*1990*/  UMOV UR11, 0x80000020 ;  /* 0x80000020000b7882 */ /* 0x000fe20000000000 */
[----:B------:R-:W-:Y:S02]  /*19a0*/  WARPGROUP.DEPBAR.LE gsb0, 0x0 ;  /* 0x00008000000079c5 */ /* 0x000fe40000010000 */
[----:B------:R-:W-:-:S06]  /*19b0*/  WARPGROUP.ARRIVE ;  /* 0x00000000000079c5 */ /* 0x000fcc0000000000 */
[----:B------:R-:W-:Y:S01]  /*19c0*/  HGMMA.64x16x16.F32 R32, gdesc[UR8], R32, gsb0 ;  /* 0x00200000082079f0 */ /* 0x000fe20008000820 */
[----:B------:R-:W-:Y:S01]  /*19d0*/  UMOV UR10, UR7 ;  /* 0x00000007000a7c82 */ /* 0x000fe20008000000 */
[----:B------:R-:W-:Y:S01]  /*19e0*/  UMOV UR11, 0x80000020 ;  /* 0x80000020000b7882 */ /* 0x000fe20000000000 */
[----:B------:R-:W-:Y:S02]  /*19f0*/  WARPGROUP.DEPBAR.LE gsb0, 0x0 ;  /* 0x00008000000079c5 */ /* 0x000fe40000010000 */
[----:B------:R-:W-:-:S06]  /*1a00*/  WARPGROUP.ARRIVE ;  /* 0x00000000000079c5 */ /* 0x000fcc0000000000 */
[----:B------:R-:W-:Y:S03]  /*1a10*/  HGMMA.64x16x16.F32 R24, gdesc[UR8], R24, gsb0 ;  /* 0x00200000081879f0 */ /* 0x000fe60008000818 */
[----:B------:R-:W-:Y:S02]  /*1a20*/  WARPGROUP.DEPBAR.LE gsb0, 0x0 ;  /* 0x00008000000079c5 */ /* 0x000fe40000010000 */
[----:B------:R-:W-:Y:S05]  /*1a30*/  @!P1 BRA `(.L_x_23) ;  /* 0x0000000400449947 */ /* 0x000fea0003800000 */
[----:B------:R-:W-:Y:S02]  /*1a40*/  UIADD3 UR6, UR39, 0x1, URZ ;  /* 0x0000000127067890 */ /* 0x000fe4000fffe03f */
[----:B------:R-:W-:Y:S02]  /*1a50*/  IMAD.U32 R3, RZ, RZ, UR39 ;  /* 0x00000027ff037e24 */ /* 0x000fe4000f8e00ff */
[----:B------:R-:W-:-:S04]  /*1a60*/  UISETP.NE.AND UP0, UPT, UR6, 0x14, UPT ;  /* 0x000000140600788c */ /* 0x000fc8000bf05270 */
[----:B------:R-:W-:Y:S02]  /*1a70*/  USEL UR7, URZ, 0x1, UP0 ;  /* 0x000000013f077887 */ /* 0x000fe40008000000 */
[----:B------:R-:W-:Y:S02]  /*1a80*/  USEL UR6, UR6, URZ, UP0 ;  /* 0x0000003f06067287 */ /* 0x000fe40008000000 */
[----:B------:R-:W-:-:S06]  /*1a90*/  ULOP3.LUT UR7, UR38, UR7, URZ, 0x3c, !UPT ;  /* 0x0000000726077292 */ /* 0x000fcc000f8e3c3f */
[----:B------:R-:W-:-:S07]  /*1aa0*/  IMAD.U32 R6, RZ, RZ, UR7 ;  /* 0x00000007ff067e24 */ /* 0x000fce000f8e00ff */
.L_x_30:
[----:B------:R-:W-:Y:S05]  /*1ab0*/  @!P0 BRA `(.L_x_24) ;  /* 0x0000000000048947 */ /* 0x000fea0003800000 */
[----:B------:R-:W-:Y:S01]  /*1ac0*/  BPT.TRAP 0x1 ;  /* 0x000000040000795c */ /* 0x000fe20000300000 */
.L_x_24:
[----:B------:R-:W2:Y:S01]  /*1ad0*/  S2UR UR8, SR_CgaCtaId ;  /* 0x00000000000879c3 */ /* 0x000ea20000008800 */
[----:B------:R-:W-:Y:S01]  /*1ae0*/  UMOV UR7, 0x400 ;  /* 0x0000040000077882 */ /* 0x000fe20000000000 */
[----:B01----:R-:W-:Y:S01]  /*1af0*/  SHF.L.U32 R4, R6, 0x1f, RZ ;  /* 0x0000001f06047819 */ /* 0x003fe200000006ff */
[----:B--2---:R-:W-:-:S04]  /*1b00*/  ULEA UR15, UR8, UR7, 0x18 ;  /* 0x00000007080f7291 */ /* 0x004fc8000f8ec03f */
[----:B------:R-:W-:-:S09]  /*1b10*/  ULEA UR7, UR6, UR15, 0x3 ;  /* 0x0000000f06077291 */ /* 0x000fd2000f8e183f */
[----:B------:R0:W1:Y:S01]  /*1b20*/  SYNCS.PHASECHK.TRANS64.TRYWAIT P1, [UR7], R4 ;  /* 0x00000004ff0075a7 */ /* 0x0000620008020147 */
[----:B------:R-:W-:Y:S05]  /*1b30*/  @!P0 BRA `(.L_x_25) ;  /* 0x0000000000048947 */ /* 0x000fea0003800000 */
[----:B------:R-:W-:Y:S01]  /*1b40*/  BPT.TRAP 0x1 ;  /* 0x000000040000795c */ /* 0x000fe20000300000 */
.L_x_25:
[----:B-1----:R-:W-:Y:S05]  /*1b50*/  @P1 BRA `(.L_x_26) ;  /* 0x0000000000081947 */ /* 0x002fea0003800000 */
[----:B------:R-:W1:Y:S02]  /*1b60*/  SYNCS.PHASECHK.TRANS64.TRYWAIT P1, [UR7], R4 ;  /* 0x00000004ff0075a7 */ /* 0x000e640008020147 */
[----:B-1----:R-:W-:Y:S05]  /*1b70*/  @!P1 BRA `(.L_x_27) ;  /* 0x0000004400ec9947 */ /* 0x002fea0003800000 */
.L_x_26:
[----:B------:R-:W-:Y:S01]  /*1b80*/  ULEA UR7, UR6, UR4, 0x9 ;  /* 0x0000000406077291 */ /* 0x000fe2000f8e483f */
[----:B------:R-:W-:Y:S01]  /*1b90*/  WARPGROUP.ARRIVE ;  /* 0x00000000000079c5 */ /* 0x000fe20000000000 */
[----:B------:R-:W-:Y:S01]  /*1ba0*/  UIMAD UR12, UR6, 0xc0, UR5 ;  /* 0x000000c0060c78a4 */ /* 0x000fe2000f8e0205 */
[----:B------:R-:W-:Y:S01]  /*1bb0*/  UMOV UR9, 0x80000020 ;  /* 0x8000002000097882 */ /* 0x000fe20000000000 */
[----:B------:R-:W-:Y:S02]  /*1bc0*/  UMOV UR11, 0x80000020 ;  /* 0x80000020000b7882 */ /* 0x000fe40000000000 */
[----:B------:R-:W-:Y:S01]  /*1bd0*/  UIADD3 UR13, UR12, 0x40, URZ ;  /* 0x000000400c0d7890 */ /* 0x000fe2000fffe03f */
[----:B------:R-:W-:Y:S02]  /*1be0*/  UMOV UR8, UR7 ;  /* 0x0000000700087c82 */ /* 0x000fe40008000000 */
[----:B------:R-:W-:Y:S01]  /*1bf0*/  UMOV UR10, UR12 ;  /* 0x0000000c000a7c82 */ /* 0x000fe20008000000 */
[----:B------:R-:W-:Y:S01]  /*1c00*/  UIADD3 UR14, UR12, 0x80, URZ ;  /* 0x000000800c0e7890 */ /* 0x000fe2000fffe03f */
[----:B------:R-:W-:Y:S01]  /*1c10*/  HGMMA.64x16x16.F32 R40, gdesc[UR8], R40, gsb0 ;  /* 0x00200000082879f0 */ /* 0x000fe20008000828 */
[----:B------:R-:W-:Y:S01]  /*1c20*/  UMOV UR11, 0x80000020 ;  /* 0x80000020000b7882 */ /* 0x000fe20000000000 */
[----:B------:R-:W-:Y:S01]  /*1c30*/  UMOV UR10, UR13 ;  /* 0x0000000d000a7c82 */ /* 0x000fe20008000000 */
[----:B------:R-:W-:-:S02]  /*1c40*/  WARPGROUP.DEPBAR.LE gsb0, 0x0 ;  /* 0x00008000000079c5 */ /* 0x000fc40000010000 */
[----:B------:R-:W-:-:S06]  /*1c50*/  WARPGROUP.ARRIVE ;  /* 0x00000000000079c5 */ /* 0x000fcc0000000000 */
[----:B------:R-:W-:Y:S01]  /*1c60*/  HGMMA.64x16x16.F32 R32, gdesc[UR8], R32, gsb0 ;  /* 0x00200000082079f0 */ /* 0x000fe20008000820 */
[----:B------:R-:W-:Y:S01]  /*1c70*/  UMOV UR10, UR14 ;  /* 0x0000000e000a7c82 */ /* 0x000fe20008000000 */
[----:B------:R-:W-:Y:S01]  /*1c80*/  UMOV UR11, 0x80000020 ;  /* 0x80000020000b7882 */ /* 0x000fe20000000000 */
[----:B------:R-:W-:Y:S02]  /*1c90*/  WARPGROUP.DEPBAR.LE gsb0, 0x0 ;  /* 0x00008000000079c5 */ /* 0x000fe40000010000 */
[----:B------:R-:W-:-:S06]  /*1ca0*/  WARPGROUP.ARRIVE ;  /* 0x00000000000079c5 */ /* 0x000fcc0000000000 */
[----:B------:R-:W-:Y:S01]  /*1cb0*/  HGMMA.64x16x16.F32 R24, gdesc[UR8], R24, gsb0 ;  /* 0x00200000081879f0 */ /* 0x000fe20008000818 */
        /* <DEDUP_REMOVED lines=21> */
[----:B------:R-:W-:Y:S01]  /*1e10*/  BPT.TRAP 0x1 ;  /* 0x000000040000795c */ /* 0x000fe20000300000 */
.L_x_28:
[----:B------:R-:W-:-:S13]  /*1e20*/  ISETP.NE.AND P1, PT, R23, RZ, PT ;  /* 0x000000ff1700720c */ /* 0x000fda0003f25270 */
[----:B01----:R-:W-:-:S05]  /*1e30*/  @P1 LEA R4, R3, UR15, 0x3 ;  /* 0x0000000f03041c11 */ /* 0x003fca000f8e18ff */
[----:B------:R-:W-:-:S05]  /*1e40*/  @P1 VIADD R5, R4, 0xa0 ;  /* 0x000000a004051836 */ /* 0x000fca0000000000 */
[----:B------:R-:W-:-:S04]  /*1e50*/  @P1 PRMT R5, R22, 0x654, R5 ;  /* 0x0000065416051816 */ /* 0x000fc80000000005 */
[----:B------:R0:W-:Y:S01]  /*1e60*/  @P1 SYNCS.ARRIVE.TRANS64.RED.A1T0 RZ, [R5+URZ], RZ ;  /* 0x000000ff05ff19a7 */ /* 0x0001e2000810043f */
[----:B------:R-:W-:-:S13]  /*1e70*/  ISETP.GT.U32.AND P1, PT, R19, 0x1, PT ;  /* 0x000000011300780c */ /* 0x000fda0003f24070 */
[----:B0-----:R-:W-:Y:S05]  /*1e80*/  @P1 BRA `(.L_x_29) ;  /* 0x0000000000041947 */ /* 0x001fea0003800000 */
[----:B------:R-:W-:Y:S01]  /*1e90*/  BPT.TRAP 0x1 ;  /* 0x000000040000795c */ /* 0x000fe20000300000 */
.L_x_29:
[----:B------:R-:W-:Y:S01]  /*1ea0*/  UIADD3 UR6, UR6, 0x1, URZ ;  /* 0x0000000106067890 */ /* 0x000fe2000fffe03f */
[C---:B------:R-:W-:Y:S01]  /*1eb0*/  ISETP.GT.AND P2, PT, R0.reuse, 0x1, PT ;  /* 0x000000010000780c */ /* 0x040fe20003f44270 */
[----:B------:R-:W-:Y:S02]  /*1ec0*/  VIADD R3, R3, 0x1 ;  /* 0x0000000103037836 */ /* 0x000fe40000000000 */
[----:B------:R-:W-:Y:S01]  /*1ed0*/  UISETP.NE.AND UP0, UPT, UR6, 0x14, UPT ;  /* 0x000000140600788c */ /* 0x000fe2000bf05270 */
[----:B------:R-:W-:Y:S02]  /*1ee0*/  VIADD R0, R0, 0xffffffff ;  /* 0xffffffff00007836 */ /* 0x000fe40000000000 */
[C---:B------:R-:W-:Y:S01]  /*1ef0*/  ISETP.NE.AND P1, PT, R3.reuse, 0x14, PT ;  /* 0x000000140300780c */ /* 0x040fe20003f25270 */
[----:B------:R-:W-:Y:S02]  /*1f00*/  USEL UR7, URZ, 0x1, UP0 ;  /* 0x000000013f077887 */ /* 0x000fe40008000000 */
[----:B------:R-:W-:Y:S01]  /*1f10*/  USEL UR6, UR6, URZ, UP0 ;  /* 0x0000003f06067287 */ /* 0x000fe20008000000 */
[----:B------:R-:W-:-:S03]  /*1f20*/  SEL R3, R3, RZ, P1 ;  /* 0x000000ff03037207 */ /* 0x000fc60000800000 */
[----:B------:R-:W-:Y:S01]  /*1f30*/  LOP3.LUT R6, R6, UR7, RZ, 0x3c, !PT ;  /* 0x0000000706067c12 */ /* 0x000fe2000f8e3cff */
[----:B------:R-:W-:Y:S07]  /*1f40*/  @P2 BRA `(.L_x_30) ;  /* 0xfffffff800d82947 */ /* 0x000fee000383ffff */
.L_x_23:
[----:B------:R-:W2:Y:S02]  /*1f50*/  LDC R0, c[0x0][0x28c] ;  /* 0x0000a300ff007b82 */ /* 0x000ea40000000800 */
[----:B--2---:R-:W-:-:S13]  /*1f60*/  ISETP.GE.AND P1, PT, R0, 0x1, PT ;  /* 0x000000010000780c */ /* 0x004fda0003f26270 */
[----:B------:R-:W-:Y:S05]  /*1f70*/  @!P1 BRA `(.L_x_31) ;  /* 0x00000000005c9947 */ /* 0x000fea0003800000 */
[----:B------:R-:W-:Y:S05]  /*1f80*/  @!P0 BRA `(.L_x_32) ;  /* 0x0000000000048947 */ /* 0x000fea0003800000 */
[----:B------:R-:W-:Y:S01]  /*1f90*/  BPT.TRAP 0x1 ;  /* 0x000000040000795c */ /* 0x000fe20000300000 */
.L_x_32:
[----:B------:R-:W-:Y:S01]  /*1fa0*/  ISETP.NE.AND P0, PT, R23, RZ, PT ;  /* 0x000000ff1700720c */ /* 0x000fe20003f05270 */
[----:B------:R-:W-:Y:S01]  /*1fb0*/  BSSY B0, `(.L_x_33) ;  /* 0x0000011000007945 */ /* 0x000fe20003800000 */
[----:B------:R-:W-:-:S11]  /*1fc0*/  ISETP.GT.U32.AND P1, PT, R19, 0x1, PT ;  /* 0x000000011300780c */ /* 0x000fd60003f24070 */
[----:B------:R-:W-:Y:S05]  /*1fd0*/  @!P0 BRA `(.L_x_34) ;  /* 0x0000000000388947 */ /* 0x000fea0003800000 */
[----:B------:R-:W2:Y:S01]  /*1fe0*/  S2UR UR7, SR_CgaCtaId ;  /* 0x00000000000779c3 */ /* 0x000ea20000008800 */
[----:B------:R-:W-:-:S04]  /*1ff0*/  UISETP.LT.AND UP0, UPT, UR40, 0x1, UPT ;  /* 0x000000012800788c */ /* 0x000fc8000bf01270 */
[----:B------:R-:W-:-:S04]  /*2000*/  USEL UR6, UR40, 0x1, UP0 ;  /* 0x0000000128067887 */ /* 0x000fc80008000000 */
[----:B------:R-:W-:-:S04]  /*2010*/  UIADD3 UR6, UR39, UR40, -UR6 ;  /* 0x0000002827067290 */ /* 0x000fc8000fffe806 */
[----:B------:R-:W-:-:S04]  /*2020*/  UIMAD.WIDE.U32 UR4, UR6, -0x33333333, URZ ;  /* 0xcccccccd060478a5 */ /* 0x000fc8000f8e003f */
[----:B------:R-:W-:-:S03]  /*2030*/  USHF.R.U32.HI UR4, URZ, 0x4, UR5 ;  /* 0x000000043f047899 */ /* 0x000fc60008011605 */
[----:B------:R-:W-:Y:S01]  /*2040*/  UMOV UR5, 0x400 ;  /* 0x0000040000057882 */ /* 0x000fe20000000000 */
[----:B------:R-:W-:Y:S02]  /*2050*/  UIMAD UR6, UR4, -0x14, UR6 ;  /* 0xffffffec040678a4 */ /* 0x000fe4000f8e0206 */
[----:B--2---:R-:W-:-:S04]  /*2060*/  ULEA UR5, UR7, UR5, 0x18 ;  /* 0x0000000507057291 */ /* 0x004fc8000f8ec03f */
[----:B------:R-:W-:-:S04]  /*2070*/  ULEA UR6, UR6, UR5, 0x3 ;  /* 0x0000000506067291 */ /* 0x000fc8000f8e183f */
[----:B------:R-:W-:-:S06]  /*2080*/  UIADD3 UR6, UR6, 0xa0, URZ ;  /* 0x000000a006067890 */ /* 0x000fcc000fffe03f */
[----:B------:R-:W-:-:S05]  /*2090*/  IMAD.U32 R3, RZ, RZ, UR6 ;  /* 0x00000006ff037e24 */ /* 0x000fca000f8e00ff */
[----:B------:R-:W-:-:S04]  /*20a0*/  PRMT R0, R22, 0x654, R3 ;  /* 0x0000065416007816 */ /* 0x000fc80000000003 */
[----:B------:R2:W-:Y:S03]  /*20b0*/  SYNCS.ARRIVE.TRANS64.RED.A1T0 RZ, [R0+URZ], RZ ;  /* 0x000000ff00ff79a7 */ /* 0x0005e6000810043f */
.L_x_34:
[----:B------:R-:W-:Y:S05]  /*20c0*/  BSYNC B0 ;  /* 0x0000000000007941 */ /* 0x000fea0003800000 */
.L_x_33:
[----:B------:R-:W-:Y:S05]  /*20d0*/  @P1 BRA `(.L_x_31) ;  /* 0x0000000000041947 */ /* 0x000fea0003800000 */
[----:B------:R-:W-:Y:S01]  /*20e0*/  BPT.TRAP 0x1 ;  /* 0x000000040000795c */ /* 0x000fe20000300000 */
.L_x_31:
[----:B------:R-:W3:Y:S01]  /*20f0*/  LDC R6, c[0x0][0x288] ;  /* 0x0000a200ff067b82 */ /* 0x000ee20000000800 */
[--C-:B--2---:R-:W-:Y:S01]  /*2100*/  SHF.R.U32.HI R0, RZ, 0x2, R18.reuse ;  /* 0x00000002ff007819 */ /* 0x104fe20000011612 */
[----:B------:R-:W-:Y:S01]  /*2110*/  IMAD R9, R52, 0x30, RZ ;  /* 0x0000003034097824 */ /* 0x000fe200078e02ff */
[----:B01----:R-:W-:Y:S01]  /*2120*/  SHF.R.U32.HI R5, RZ, 0x7, R18 ;  /* 0x00000007ff057819 */ /* 0x003fe20000011612 */
[----:B------:R-:W-:Y:S01]  /*2130*/  UIADD3 UR39, UR40, UR39, URZ ;  /* 0x0000002728277290 */ /* 0x000fe2000fffe03f */
[----:B------:R-:W-:Y:S01]  /*2140*/  LOP3.LUT R3, R0, 0x7, RZ, 0xc0, !PT ;  /* 0x0000000700037812 */ /* 0x000fe200078ec0ff */
[----:B------:R-:W-:Y:S01]  /*2150*/  IMAD.SHL.U32 R13, R50, 0x80, RZ ;  /* 0x00000080320d7824 */ /* 0x000fe200078e00ff */
[----:B------:R-:W-:Y:S01]  /*2160*/  LOP3.LUT R0, R5, 0x1, RZ, 0xc0, !PT ;  /* 0x0000000105007812 */ /* 0x000fe200078ec0ff */
[----:B------:R-:W-:Y:S01]  /*2170*/  UISETP.GT.U32.AND UP0, UPT, UR39, 0x13, UPT ;  /* 0x000000132700788c */ /* 0x000fe2000bf04070 */
[----:B------:R-:W-:Y:S01]  /*2180*/  LOP3.LUT R4, R18, 0x60, RZ, 0xc0, !PT ;  /* 0x0000006012047812 */ /* 0x000fe200078ec0ff */
[----:B------:R-:W-:Y:S01]  /*2190*/  ULDC UR7, c[0x0][0x284] ;  /* 0x0000a10000077ab9 */ /* 0x000fe20000000800 */
[----:B------:R-:W-:Y:S01]  /*21a0*/  UISETP.GE.U32.AND UP1, UPT, UR40, 0x14, UPT ;  /* 0x000000142800788c */ /* 0x000fe2000bf26070 */
[----:B------:R-:W-:Y:S01]  /*21b0*/  IMAD.SHL.U32 R10, R0, 0x40, RZ ;  /* 0x00000040000a7824 */ /* 0x000fe200078e00ff */
[----:B------:R-:W-:Y:S01]  /*21c0*/  SHF.R.U32.HI R8, RZ, 0x1, R4 ;  /* 0x00000001ff087819 */ /* 0x000fe20000011604 */
[----:B------:R-:W-:Y:S01]  /*21d0*/  UISETP.LT.U32.AND UP0, UPT, UR40, 0x14, UP0 ;  /* 0x000000142800788c */ /* 0x000fe20008701070 */
[----:B------:R-:W-:Y:S01]  /*21e0*/  LOP3.LUT R4, R18, 0x3, RZ, 0xc0, !PT ;  /* 0x0000000312047812 */ /* 0x000fe200078ec0ff */
[----:B------:R-:W-:Y:S01]  /*21f0*/  ULDC.64 UR8, c[0x0][0x5d0] ;  /* 0x0001740000087ab9 */ /* 0x000fe20000000a00 */
[--C-:B------:R-:W-:Y:S01]  /*2200*/  IADD3 R5, RZ, -R8, -R3.reuse ;  /* 0x80000008ff057210 */ /* 0x100fe20007ffe803 */
[----:B------:R-:W-:Y:S01]  /*2210*/  UIMAD.WIDE.U32 UR4, UR39, -0x33333333, URZ ;  /* 0xcccccccd270478a5 */ /* 0x000fe2000f8e003f */
[----:B------:R-:W-:Y:S01]  /*2220*/  LOP3.LUT R3, R10, 0x40, R3, 0xe2, !PT ;  /* 0x000000400a037812 */ /* 0x000fe200078ee203 */
[----:B------:R-:W-:Y:S01]  /*2230*/  IMAD.SHL.U32 R10, R18, 0x2, RZ ;  /* 0x00000002120a7824 */ /* 0x000fe200078e00ff */
[----:B------:R-:W-:Y:S01]  /*2240*/  SHF.R.S32.HI R21, RZ, 0x1f, R51 ;  /* 0x0000001fff157819 */ /* 0x000fe20000011433 */
[----:B------:R-:W-:Y:S01]  /*2250*/  USEL UR6, URZ, 0x1, !UP0 ;  /* 0x000000013f067887 */ /* 0x000fe2000c000000 */
[----:B------:R-:W-:Y:S01]  /*2260*/  IMAD R0, R0, -0x40, R5 ;  /* 0xffffffc000007824 */ /* 0x000fe200078e0205 */
[C---:B---3--:R-:W-:Y:S01]  /*2270*/  ISETP.GE.AND P0, PT, R9.reuse, R6, PT ;  /* 0x000000060900720c */ /* 0x048fe20003f06270 */
[----:B------:R-:W-:Y:S01]  /*2280*/  IMAD R12, R4, -0x2, R6 ;  /* 0xfffffffe040c7824 */ /* 0x000fe200078e0206 */
[----:B------:R-:W-:Y:S01]  /*2290*/  LOP3.LUT R10, R9, 0x6, R10, 0xf8, !PT ;  /* 0x00000006090a7812 */ /* 0x000fe200078ef80a */
[----:B------:R-:W-:Y:S01]  /*22a0*/  IMAD R4, R21, UR8, RZ ;  /* 0x0000000815047c24 */ /* 0x000fe2000f8e02ff */
[----:B------:R-:W-:Y:S01]  /*22b0*/  ISETP.GE.OR P0, PT, R13, UR7, P0 ;  /* 0x000000070d007c0c */ /* 0x000fe20008706670 */
[----:B------:R-:W-:Y:S01]  /*22c0*/  IMAD.WIDE R6, R50, 0x80, RZ ;  /* 0x0000008032067825 */ /* 0x000fe200078e02ff */
[----:B------:R-:W-:Y:S01]  /*22d0*/  SHF.R.S32.HI R11, RZ, 0x1f, R10 ;  /* 0x0000001fff0b7819 */ /* 0x000fe2000001140a */
[----:B------:R-:W-:-:S02]  /*22e0*/  USHF.R.U32.HI UR4, URZ, 0x4, UR5 ;  /* 0x000000043f047899 */ /* 0x000fc40008011605 */
[----:B------:R-:W-:Y:S01]  /*22f0*/  ULOP3.LUT UR38, UR38, UR6, URZ, 0x3c, !UPT ;  /* 0x0000000626267292 */ /* 0x000fe2000f8e3c3f */
[C---:B------:R-:W-:Y:S01]  /*2300*/  IMAD R15, R51.reuse, UR9, R4 ;  /* 0x00000009330f7c24 */ /* 0x040fe2000f8e0204 */
[----:B------:R-:W-:Y:S01]  /*2310*/  LOP3.LUT R67, R6, R3, R8, 0xfe, !PT ;  /* 0x0000000306437212 */ /* 0x000fe200078efe08 */
[----:B------:R-:W-:Y:S01]  /*2320*/  IMAD.WIDE.U32 R4, R51, UR8, R10 ;  /* 0x0000000833047c25 */ /* 0x000fe2000f8e000a */
[----:B------:R-:W-:Y:S01]  /*2330*/  UIMAD UR39, UR4, -0x14, UR39 ;  /* 0xffffffec042778a4 */ /* 0x000fe2000f8e0227 */
[----:B------:R-:W-:Y:S01]  /*2340*/  IADD3 R3, -R13, UR7, R0 ;  /* 0x000000070d037c10 */ /* 0x000fe2000fffe100 */
[----:B------:R-:W-:Y:S01]  /*2350*/  @UP1 ULOP3.LUT UR38, UR38, 0x1, UR4, 0x78, !UPT ;  /* 0x0000000126261892 */ /* 0x000fe2000f8e7804 */
[----:B------:R-:W-:Y:S02]  /*2360*/  IMAD.IADD R5, R5, 0x1, R15 ;  /* 0x0000000105057824 */ /* 0x000fe400078e020f */
[----:B------:R-:W-:Y:S02]  /*2370*/  IMAD.IADD R8, R12, 0x1, -R9 ;  /* 0x000000010c087824 */ /* 0x000fe400078e0a09 */
[----:B------:R-:W-:Y:S01]  /*2380*/  IMAD.MOV.U32 R0, RZ, RZ, -0x1 ;  /* 0xffffffffff007424 */ /* 0x000fe200078e00ff */
[----:B------:R-:W-:Y:S06]  /*2390*/  @P0 BRA `(.L_x_35) ;  /* 0x0000001800800947 */ /* 0x000fec0003800000 */
[----:B------:R-:W0:Y:S01]  /*23a0*/  LDC.64 R58, c[0x0][0x5c8] ;  /* 0x00017200ff3a7b82 */ /* 0x000e220000000a00 */
[----:B-----5:R-:W-:Y:S01]  /*23b0*/  FSETP.NEU.AND P0, PT, R49, RZ, PT ;  /* 0x000000ff3100720b */ /* 0x020fe20003f0d000 */
[----:B------:R-:W-:Y:S01]  /*23c0*/  BSSY B0, `(.L_x_35) ;  /* 0x000019d000007945 */ /* 0x000fe20003800000 */
[----:B------:R-:W-:-:S04]  /*23d0*/  ISETP.GT.AND P1, PT, R8, RZ, PT ;  /* 0x000000ff0800720c */ /* 0x000fc80003f24270 */
[----:B------:R-:W-:Y:S01]  /*23e0*/  ISETP.GT.AND P2, PT, R3, RZ, P1 ;  /* 0x000000ff0300720c */ /* 0x000fe20000f44270 */
[-C--:B0-----:R-:W-:Y:S02]  /*23f0*/  IMAD R12, R7, R58.reuse, RZ ;  /* 0x0000003a070c7224 */ /* 0x081fe400078e02ff */
[----:B------:R-:W-:-:S04]  /*2400*/  IMAD.WIDE.U32 R52, R67, R58, R4 ;  /* 0x0000003a43347225 */ /* 0x000fc800078e0004 */
[----:B------:R-:W-:-:S04]  /*2410*/  IMAD R5, R67, R59, R12 ;  /* 0x0000003b43057224 */ /* 0x000fc800078e020c */
[----:B------:R-:W-:Y:S01]  /*2420*/  IMAD.IADD R69, R53, 0x1, R5 ;  /* 0x0000000135457824 */ /* 0x000fe200078e0205 */
[----:B------:R-:W-:Y:S06]  /*2430*/  @!P0 BRA `(.L_x_36) ;  /* 0x00000010008c8947 */ /* 0x000fec0003800000 */
[----:B------:R-:W0:Y:S01]  /*2440*/  LDC.64 R60, c[0x0][0x5b8] ;  /* 0x00016e00ff3c7b82 */ /* 0x000e220000000a00 */
[----:B------:R-:W-:-:S07]  /*2450*/  ULDC.64 UR4, c[0x0][0x5c0] ;  /* 0x0001700000047ab9 */ /* 0x000fce0000000a00 */
[----:B------:R-:W1:Y:S08]  /*2460*/  LDC.64 R62, c[0x0][0x5b0] ;  /* 0x00016c00ff3e7b82 */ /* 0x000e700000000a00 */
[----:B------:R-:W2:Y:S01]  /*2470*/  LDC.64 R64, c[0x0][0x5a8] ;  /* 0x00016a00ff407b82 */ /* 0x000ea20000000a00 */
[-C--:B0-----:R-:W-:Y:S02]  /*2480*/  IMAD R4, R21, R60.reuse, RZ ;  /* 0x0000003c15047224 */ /* 0x081fe400078e02ff */
[----:B------:R-:W-:-:S04]  /*2490*/  IMAD.WIDE.U32 R54, R51, R60, R10 ;  /* 0x0000003c33367225 */ /* 0x000fc800078e000a */
[----:B------:R-:W-:Y:S02]  /*24a0*/  IMAD R53, R51, R61, R4 ;  /* 0x0000003d33357224 */ /* 0x000fe400078e0204 */
[-C--:B-1----:R-:W-:Y:S02]  /*24b0*/  IMAD R6, R7, R62.reuse, RZ ;  /* 0x0000003e07067224 */ /* 0x082fe400078e02ff */
[----:B------:R-:W-:Y:S02]  /*24c0*/  IMAD.IADD R13, R55, 0x1, R53 ;  /* 0x00000001370d7824 */ /* 0x000fe400078e0235 */
[----:B------:R-:W-:Y:S02]  /*24d0*/  IMAD.MOV.U32 R12, RZ, RZ, R54 ;  /* 0x000000ffff0c7224 */ /* 0x000fe400078e0036 */
[C---:B------:R-:W-:Y:S02]  /*24e0*/  IMAD R57, R67.reuse, R63, R6 ;  /* 0x0000003f43397224 */ /* 0x040fe400078e0206 */
[----:B------:R-:W-:-:S04]  /*24f0*/  IMAD.WIDE.U32 R4, R67, R62, R12 ;  /* 0x0000003e43047225 */ /* 0x000fc800078e000c */
[----:B------:R-:W-:Y:S01]  /*2500*/  IMAD.IADD R5, R5, 0x1, R57 ;  /* 0x0000000105057824 */ /* 0x000fe200078e0239 */
[----:B--2---:R-:W-:-:S04]  /*2510*/  LEA R14, P0, R4, R64, 0x1 ;  /* 0x00000040040e7211 */ /* 0x004fc800078008ff */
[----:B------:R-:W-:-:S05]  /*2520*/  LEA.HI.X R15, R4, R65, R5, 0x1, P0 ;  /* 0x00000041040f7211 */ /* 0x000fca00000f0c05 */
[----:B------:R0:W2:Y:S01]  /*2530*/  @P2 LDG.E.LTC128B.U16 R9, desc[UR36][R14.64] ;  /* 0x000000240e092981 */ /* 0x0000a2000c1e1520 */
[----:B------:R-:W-:Y:S01]  /*2540*/  IMAD.WIDE.U32 R4, R67, R62, R10 ;  /* 0x0000003e43047225 */ /* 0x000fe200078e000a */
[----:B------:R-:W-:Y:S03]  /*2550*/  BSSY B1, `(.L_x_37) ;  /* 0x0000013000017945 */ /* 0x000fe60003800000 */
[----:B------:R-:W-:Y:S02]  /*2560*/  IMAD.IADD R5, R57, 0x1, R5 ;  /* 0x0000000139057824 */ /* 0x000fe400078e0205 */
[----:B------:R-:W-:Y:S01]  /*2570*/  IMAD.WIDE.U32 R20, R51, R60, R4 ;  /* 0x0000003c33147225 */ /* 0x000fe200078e0004 */
[----:B0-----:R-:W-:-:S03]  /*2580*/  SHF.L.U64.HI R15, R62, 0x3, R63 ;  /* 0x000000033e0f7819 */ /* 0x001fc6000001023f */
[----:B------:R-:W-:Y:S01]  /*2590*/  IMAD.IADD R5, R53, 0x1, R21 ;  /* 0x0000000135057824 */ /* 0x000fe200078e0215 */
[----:B------:R-:W-:Y:S01]  /*25a0*/  LEA R4, P4, R20, R64, 0x1 ;  /* 0x0000004014047211 */ /* 0x000fe200078808ff */
[----:B------:R-:W-:-:S03]  /*25b0*/  IMAD.SHL.U32 R14, R62, 0x8, RZ ;  /* 0x000000083e0e7824 */ /* 0x000fc600078e00ff */
[----:B------:R-:W-:Y:S01]  /*25c0*/  LEA.HI.X R5, R20, R65, R5, 0x1, P4 ;  /* 0x0000004114057211 */ /* 0x000fe200020f0c05 */
[----:B--2---:R-:W-:-:S05]  /*25d0*/  HADD2.F32 R6, -RZ, R9.H0_H0 ;  /* 0x20000009ff067230 */ /* 0x004fca0000004100 */
[----:B------:R-:W-:Y:S01]  /*25e0*/  FMUL R7, R6, R49 ;  /* 0x0000003106077220 */ /* 0x000fe20000400000 */
[----:B------:R-:W-:-:S03]  /*25f0*/  LEA R6, P0, R52, UR4, 0x1 ;  /* 0x0000000434067c11 */ /* 0x000fc6000f8008ff */
[----:B------:R-:W-:Y:S01]  /*2600*/  FFMA R40, R40, R48, R7 ;  /* 0x0000003028287223 */ /* 0x000fe20000000007 */
[----:B------:R-:W-:Y:S02]  /*2610*/  LEA.HI.X R7, R52, UR5, R69, 0x1, P0 ;  /* 0x0000000534077c11 */ /* 0x000fe400080f0c45 */
[----:B------:R-:W-:Y:S02]  /*2620*/  ISETP.GT.AND P0, PT, R8, 0x1, PT ;  /* 0x000000010800780c */ /* 0x000fe40003f04270 */
[----:B------:R-:W-:Y:S02]  /*2630*/  F2FP.F16.F32.PACK_AB R40, RZ, R40 ;  /* 0x00000028ff28723e */ /* 0x000fe400000000ff */
[----:B------:R-:W-:-:S03]  /*2640*/  ISETP.GT.AND P3, PT, R3, RZ, P0 ;  /* 0x000000ff0300720c */ /* 0x000fc60000764270 */
[----:B------:R0:W-:Y:S10]  /*2650*/  @P2 STG.E.U16 desc[UR36][R6.64], R40 ;  /* 0x0000002806002986 */ /* 0x0001f4000c101524 */
[----:B------:R-:W-:Y:S05]  /*2660*/  @!P3 BRA `(.L_x_38) ;  /* 0x000000000004b947 */ /* 0x000fea0003800000 */
[----:B------:R1:W5:Y:S02]  /*2670*/  LDG.E.LTC128B.U16 R9, desc[UR36][R4.64+0x2] ;  /* 0x0000022404097981 */ /* 0x000364000c1e1520 */
.L_x_38:
[----:B------:R-:W-:Y:S05]  /*2680*/  BSYNC B1 ;  /* 0x0000000000017941 */ /* 0x000fea0003800000 */
.L_x_37:
[----:B-----5:R-:W-:Y:S01]  /*2690*/  HADD2.F32 R12, -RZ, R9.H0_H0 ;  /* 0x20000009ff0c7230 */ /* 0x020fe20000004100 */
[----:B------:R-:W-:Y:S01]  /*26a0*/  ISETP.GT.AND P1, PT, R3, 0x8, P1 ;  /* 0x000000080300780c */ /* 0x000fe20000f24270 */
[----:B------:R-:W-:Y:S01]  /*26b0*/  IMAD.WIDE.U32 R20, R67, R62, R14 ;  /* 0x0000003e43147225 */ /* 0x000fe200078e000e */
[----:B0-----:R-:W-:-:S03]  /*26c0*/  PRMT R40, R9, 0x7610, R40 ;  /* 0x0000761009287816 */ /* 0x001fc60000000028 */
[----:B------:R-:W-:Y:S01]  /*26d0*/  FMUL R12, R12, R49 ;  /* 0x000000310c0c7220 */ /* 0x000fe20000400000 */
[----:B------:R-:W-:Y:S01]  /*26e0*/  IMAD.IADD R57, R57, 0x1, R21 ;  /* 0x0000000139397824 */ /* 0x000fe200078e0215 */
[----:B------:R-:W-:Y:S02]  /*26f0*/  IADD3 R54, P2, R54, R20, RZ ;  /* 0x0000001436367210 */ /* 0x000fe40007f5e0ff */
[----:B------:R-:W-:-:S03]  /*2700*/  FFMA R12, R41, R48, R12 ;  /* 0x00000030290c7223 */ /* 0x000fc6000000000c */
[----:B------:R-:W-:Y:S01]  /*2710*/  IMAD.X R13, R57, 0x1, R13, P2 ;  /* 0x00000001390d7824 */ /* 0x000fe200010e060d */
[C---:B------:R-:W-:Y:S02]  /*2720*/  LEA R14, P2, R54.reuse, R64, 0x1 ;  /* 0x00000040360e7211 */ /* 0x040fe400078408ff */
[----:B------:R-:W-:Y:S02]  /*2730*/  F2FP.F16.F32.PACK_AB R12, RZ, R12 ;  /* 0x0000000cff0c723e */ /* 0x000fe400000000ff */
[----:B------:R-:W-:Y:S02]  /*2740*/  LEA.HI.X R15, R54, R65, R13, 0x1, P2 ;  /* 0x00000041360f7211 */ /* 0x000fe400010f0c0d */
[----:B------:R-:W-:-:S05]  /*2750*/  PRMT R21, R12, 0x7610, R21 ;  /* 0x000076100c157816 */ /* 0x000fca0000000015 */
[----:B------:R0:W-:Y:S04]  /*2760*/  @P3 STG.E.U16 desc[UR36][R6.64+0x2], R21 ;  /* 0x0000021506003986 */ /* 0x0001e8000c101524 */
[----:B------:R-:W2:Y:S01]  /*2770*/  @P1 LDG.E.LTC128B.U16 R40, desc[UR36][R14.64] ;  /* 0x000000240e281981 */ /* 0x000ea2000c1e1520 */
[----:B------:R-:W-:Y:S01]  /*2780*/  IADD3 R20, P2, R10, R20, RZ ;  /* 0x000000140a147210 */ /* 0x000fe20007f5e0ff */
[----:B------:R-:W-:Y:S01]  /*2790*/  BSSY B1, `(.L_x_39) ;  /* 0x0000011000017945 */ /* 0x000fe20003800000 */
[C---:B------:R-:W-:Y:S02]  /*27a0*/  SHF.L.U64.HI R13, R58.reuse, 0x4, R59 ;  /* 0x000000043a0d7819 */ /* 0x040fe4000001023b */
[----:B------:R-:W-:Y:S01]  /*27b0*/  ISETP.GT.AND P0, PT, R3, 0x8, P0 ;  /* 0x000000080300780c */ /* 0x000fe20000704270 */
[----:B0-----:R-:W-:Y:S01]  /*27c0*/  IMAD.X R21, R11, 0x1, R57, P2 ;  /* 0x000000010b157824 */ /* 0x001fe200010e0639 */
[----:B------:R-:W-:Y:S01]  /*27d0*/  LEA R12, P2, R58, R6, 0x4 ;  /* 0x000000063a0c7211 */ /* 0x000fe200078420ff */
[----:B------:R-:W-:-:S04]  /*27e0*/  IMAD.WIDE.U32 R20, R51, R60, R20 ;  /* 0x0000003c33147225 */ /* 0x000fc800078e0014 */
[----:B------:R-:W-:Y:S02]  /*27f0*/  IMAD.X R13, R13, 0x1, R7, P2 ;  /* 0x000000010d0d7824 */ /* 0x000fe400010e0607 */
[----:B------:R-:W-:Y:S02]  /*2800*/  IMAD.IADD R11, R53, 0x1, R21 ;  /* 0x00000001350b7824 */ /* 0x000fe400078e0215 */
[----:B--2---:R-:W-:-:S05]  /*2810*/  HADD2.F32 R10, -RZ, R40.H0_H0 ;  /* 0x20000028ff0a7230 */ /* 0x004fca0000004100 */
[----:B------:R-:W-:Y:S01]  /*2820*/  FMUL R9, R10, R49 ;  /* 0x000000310a097220 */ /* 0x000fe20000400000 */
[----:B------:R-:W-:-:S03]  /*2830*/  LEA R10, P3, R20, R64, 0x1 ;  /* 0x00000040140a7211 */ /* 0x000fc600078608ff */
[----:B------:R-:W-:Y:S01]  /*2840*/  FFMA R9, R42, R48, R9 ;  /* 0x000000302a097223 */ /* 0x000fe20000000009 */
[----:B------:R-:W-:-:S04]  /*2850*/  LEA.HI.X R11, R20, R65, R11, 0x1, P3 ;  /* 0x00000041140b7211 */ /* 0x000fc800018f0c0b */
[----:B------:R-:W-:-:S05]  /*2860*/  F2FP.F16.F32.PACK_AB R9, RZ, R9 ;  /* 0x00000009ff09723e */ /* 0x000fca00000000ff */
[----:B------:R0:W-:Y:S01]  /*2870*/  @P1 STG.E.U16 desc[UR36][R12.64], R9 ;  /* 0x000000090c001986 */ /* 0x0001e2000c101524 */
[----:B------:R-:W-:Y:S05]  /*2880*/  @!P0 BRA `(.L_x_40) ;  /* 0x0000000000048947 */ /* 0x000fea0003800000 */
[----:B------:R2:W5:Y:S02]  /*2890*/  LDG.E.LTC128B.U16 R40, desc[UR36][R10.64+0x2] ;  /* 0x000002240a287981 */ /* 0x000564000c1e1520 */
.L_x_40:
[----:B------:R-:W-:Y:S05]  /*28a0*/  BSYNC B1 ;  /* 0x0000000000017941 */ /* 0x000fea0003800000 */
.L_x_39:
[----:B-----5:R-:W-:Y:S01]  /*28b0*/  HADD2.F32 R14, -RZ, R40.H0_H0 ;  /* 0x20000028ff0e7230 */ /* 0x020fe20000004100 */
[----:B------:R-:W-:Y:S01]  /*28c0*/  ISETP.GT.AND P1, PT, R8, 0x8, PT ;  /* 0x000000080800780c */ /* 0x000fe20003f24270 */
[----:B------:R-:W-:Y:S03]  /*28d0*/  BSSY B1, `(.L_x_41) ;  /* 0x0000008000017945 */ /* 0x000fe60003800000 */
[----:B------:R-:W-:Y:S01]  /*28e0*/  FMUL R14, R14, R49 ;  /* 0x000000310e0e7220 */ /* 0x000fe20000400000 */
[----:B------:R-:W-:-:S03]  /*28f0*/  ISETP.GT.AND P2, PT, R3, RZ, P1 ;  /* 0x000000ff0300720c */ /* 0x000fc60000f44270 */
[----:B------:R-:W-:-:S05]  /*2900*/  FFMA R14, R43, R48, R14 ;  /* 0x000000302b0e7223 */ /* 0x000fca000000000e */
[----:B------:R-:W-:-:S05]  /*2910*/  F2FP.F16.F32.PACK_AB R14, RZ, R14 ;  /* 0x0000000eff0e723e */ /* 0x000fca00000000ff */
[----:B------:R3:W-:Y:S01]  /*2920*/  @P0 STG.E.U16 desc[UR36][R12.64+0x2], R14 ;  /* 0x0000020e0c000986 */ /* 0x0007e2000c101524 */
[----:B------:R-:W-:Y:S05]  /*2930*/  @!P2 BRA `(.L_x_42) ;  /* 0x000000000004a947 */ /* 0x000fea0003800000 */
[----:B------:R4:W5:Y:S02]  /*2940*/  LDG.E.LTC128B.U16 R40, desc[UR36][R4.64+0x10] ;  /* 0x0000102404287981 */ /* 0x000964000c1e1520 */
.L_x_42:
[----:B------:R-:W-:Y:S05]  /*2950*/  BSYNC B1 ;  /* 0x0000000000017941 */ /* 0x000fea0003800000 */
.L_x_41:
[----:B---3-5:R-:W-:Y:S01]  /*2960*/  HADD2.F32 R14, -RZ, R40.H0_H0 ;  /* 0x20000028ff0e7230 */ /* 0x028fe20000004100 */
[----:B------:R-:W-:Y:S01]  /*2970*/  ISETP.GT.AND P0, PT, R8, 0x9, PT ;  /* 0x000000090800780c */ /* 0x000fe20003f04270 */
[----:B------:R-:W-:Y:S03]  /*2980*/  BSSY B1, `(.L_x_43) ;  /* 0x0000008000017945 */ /* 0x000fe60003800000 */
[----:B0-----:R-:W-:Y:S01]  /*2990*/  FMUL R9, R14, R49 ;  /* 0x000000310e097220 */ /* 0x001fe20000400000 */
[----:B------:R-:W-:-:S03]  /*29a0*/  ISETP.GT.AND P3, PT, R3, RZ, P0 ;  /* 0x000000ff0300720c */ /* 0x000fc60000764270 */
[----:B------:R-:W-:-:S05]  /*29b0*/  FFMA R9, R44, R48, R9 ;  /* 0x000000302c097223 */ /* 0x000fca0000000009 */
[----:B------:R-:W-:-:S05]  /*29c0*/  F2FP.F16.F32.PACK_AB R9, RZ, R9 ;  /* 0x00000009ff09723e */ /* 0x000fca00000000ff */
[----:B------:R0:W-:Y:S01]  /*29d0*/  @P2 STG.E.U16 desc[UR36][R6.64+0x10], R9 ;  /* 0x0000100906002986 */ /* 0x0001e2000c101524 */
[----:B------:R-:W-:Y:S05]  /*29e0*/  @!P3 BRA `(.L_x_44) ;  /* 0x000000000004b947 */ /* 0x000fea0003800000 */
[----:B------:R3:W5:Y:S02]  /*29f0*/  LDG.E.LTC128B.U16 R40, desc[UR36][R4.64+0x12] ;  /* 0x0000122404287981 */ /* 0x000764000c1e1520 */
.L_x_44:
[----:B------:R-:W-:Y:S05]  /*2a00*/  BSYNC B1 ;  /* 0x0000000000017941 */ /* 0x000fea0003800000 */
.L_x_43:
[----:B-----5:R-:W-:Y:S01]  /*2a10*/  HADD2.F32 R14, -RZ, R40.H0_H0 ;  /* 0x20000028ff0e7230 */ /* 0x020fe20000004100 */
[----:B------:R-:W-:Y:S01]  /*2a20*/  ISETP.GT.AND P1, PT, R3, 0x8, P1 ;  /* 0x000000080300780c */ /* 0x000fe20000f24270 */
[----:B------:R-:W-:Y:S03]  /*2a30*/  BSSY B1, `(.L_x_45) ;  /* 0x0000007000017945 */ /* 0x000fe60003800000 */
[----:B------:R-:W-:-:S04]  /*2a40*/  FMUL R14, R14, R49 ;  /* 0x000000310e0e7220 */ /* 0x000fc80000400000 */
[----:B------:R-:W-:-:S05]  /*2a50*/  FFMA R14, R45, R48, R14 ;  /* 0x000000302d0e7223 */ /* 0x000fca000000000e */
[----:B------:R-:W-:-:S05]  /*2a60*/  F2FP.F16.F32.PACK_AB R14, RZ, R14 ;  /* 0x0000000eff0e723e */ /* 0x000fca00000000ff */
[----:B------:R0:W-:Y:S01]  /*2a70*/  @P3 STG.E.U16 desc[UR36][R6.64+0x12], R14 ;  /* 0x0000120e06003986 */ /* 0x0001e2000c101524 */
[----:B------:R-:W-:Y:S05]  /*2a80*/  @!P1 BRA `(.L_x_46) ;  /* 0x0000000000049947 */ /* 0x000fea0003800000 */
[----:B------:R0:W5:Y:S02]  /*2a90*/  LDG.E.LTC128B.U16 R40, desc[UR36][R10.64+0x10] ;  /* 0x000010240a287981 */ /* 0x000164000c1e1520 */
.L_x_46:
[----:B------:R-:W-:Y:S05]  /*2aa0*/  BSYNC B1 ;  /* 0x0000000000017941 */ /* 0x000fea0003800000 */
.L_x_45:
[----:B0----5:R-:W-:Y:S01]  /*2ab0*/  HADD2.F32 R14, -RZ, R40.H0_H0 ;  /* 0x20000028ff0e7230 */ /* 0x021fe20000004100 */
        /* <DEDUP_REMOVED lines=8> */
.L_x_48:
[----:B------:R-:W-:Y:S05]  /*2b40*/  BSYNC B1 ;  /* 0x0000000000017941 */ /* 0x000fea0003800000 */
.L_x_47:
        /* <DEDUP_REMOVED lines=10> */
.L_x_50:
[----:B------:R-:W-:Y:S05]  /*2bf0*/  BSYNC B1 ;  /* 0x0000000000017941 */ /* 0x000fea0003800000 */
.L_x_49:
[----:B0----5:R-:W-:Y:S01]  /*2c00*/  HADD2.F32 R14, -RZ, R40.H0_H0 ;  /* 0x20000028ff0e7230 */ /* 0x021fe20000004100 */
        /* <DEDUP_REMOVED lines=9> */
.L_x_52:
[----:B------:R-:W-:Y:S05]  /*2ca0*/  BSYNC B1 ;  /* 0x0000000000017941 */ /* 0x000fea0003800000 */
.L_x_51:
        /* <DEDUP_REMOVED lines=9> */
.L_x_54:
[----:B------:R-:W-:Y:S05]  /*2d40*/  BSYNC B1 ;  /* 0x0000000000017941 */ /* 0x000fea0003800000 */
.L_x_53:
        /* <DEDUP_REMOVED lines=9> */
.L_x_56:
[----:B------:R-:W-:Y:S05]  /*2de0*/  BSYNC B1 ;  /* 0x0000000000017941 */ /* 0x000fea0003800000 */
.L_x_55:
        /* <DEDUP_REMOVED lines=10> */
.L_x_58:
[----:B------:R-:W-:Y:S05]  /*2e90*/  BSYNC B1 ;  /* 0x0000000000017941 */ /* 0x000fea0003800000 */
.L_x_57:
        /* <DEDUP_REMOVED lines=10> */
.L_x_60:
[----:B------:R-:W-:Y:S05]  /*2f40*/  BSYNC B1 ;  /* 0x0000000000017941 */ /* 0x000fea0003800000 */
.L_x_59:
        /* <DEDUP_REMOVED lines=9> */
.L_x_62:
[----:B------:R-:W-:Y:S05]  /*2fe0*/  BSYNC B1 ;  /* 0x0000000000017941 */ /* 0x000fea0003800000 */
.L_x_61:
        /* <DEDUP_REMOVED lines=9> */
.L_x_64:
[----:B------:R-:W-:Y:S05]  /*3080*/  BSYNC B1 ;  /* 0x0000000000017941 */ /* 0x000fea0003800000 */
.L_x_63:
        /* <DEDUP_REMOVED lines=10> */
.L_x_66:
[----:B------:R-:W-:Y:S05]  /*3130*/  BSYNC B1 ;  /* 0x0000000000017941 */ /* 0x000fea0003800000 */
.L_x_65:
        /* <DEDUP_REMOVED lines=10> */
.L_x_68:
[----:B------:R-:W-:Y:S05]  /*31e0*/  BSYNC B1 ;  /* 0x0000000000017941 */ /* 0x000fea0003800000 */
.L_x_67:
        /* <DEDUP_REMOVED lines=9> */
.L_x_70:
[----:B------:R-:W-:Y:S05]  /*3280*/  BSYNC B1 ;  /* 0x0000000000017941 */ /* 0x000fea0003800000 */
.L_x_69:
        /* <DEDUP_REMOVED lines=9> */
.L_x_72:
[----:B------:R-:W-:Y:S05]  /*3320*/  BSYNC B1 ;  /* 0x0000000000017941 */ /* 0x000fea0003800000 */
.L_x_71:
        /* <DEDUP_REMOVED lines=10> */
.L_x_74:
[----:B------:R-:W-:Y:S05]  /*33d0*/  BSYNC B1 ;  /* 0x0000000000017941 */ /* 0x000fea0003800000 */
.L_x_73:
        /* <DEDUP_REMOVED lines=10> */
.L_x_76:
[----:B------:R-:W-:Y:S05]  /*3480*/  BSYNC B1 ;  /* 0x0000000000017941 */ /* 0x000fea0003800000 */
.L_x_75:
[----:B01-345:R-:W-:Y:S01]  /*3490*/  HADD2.F32 R4, -RZ, R40.H0_H0 ;  /* 0x20000028ff047230 */ /* 0x03bfe20000004100 */
        /* <DEDUP_REMOVED lines=8> */
.L_x_78:
[----:B------:R-:W-:Y:S05]  /*3520*/  BSYNC B1 ;  /* 0x0000000000017941 */ /* 0x000fea0003800000 */
.L_x_77:
[----:B0----5:R-:W-:Y:S01]  /*3530*/  HADD2.F32 R4, -RZ, R40.H0_H0 ;  /* 0x20000028ff047230 */ /* 0x021fe20000004100 */
[----:B------:R-:W-:Y:S01]  /*3540*/  ISETP.GT.AND P0, PT, R3, 0x8, P0 ;  /* 0x000000080300780c */ /* 0x000fe20000704270 */
[----:B------:R-:W-:Y:S03]  /*3550*/  BSSY B1, `(.L_x_79) ;  /* 0x000000a000017945 */ /* 0x000fe60003800000 */
[----:B------:R-:W-:Y:S01]  /*3560*/  FMUL R5, R4, R49 ;  /* 0x0000003104057220 */ /* 0x000fe20000400000 */
[----:B------:R-:W-:-:S03]  /*3570*/  @P1 IMAD.MOV.U32 R4, RZ, RZ, R12 ;  /* 0x000000ffff041224 */ /* 0x000fc600078e000c */
[----:B------:R-:W-:-:S05]  /*3580*/  FFMA R5, R30, R48, R5 ;  /* 0x000000301e057223 */ /* 0x000fca0000000005 */
[----:B------:R-:W-:-:S04]  /*3590*/  F2FP.F16.F32.PACK_AB R5, RZ, R5 ;  /* 0x00000005ff05723e */ /* 0x000fc800000000ff */
[----:B------:R-:W-:Y:S01]  /*35a0*/  PRMT R6, R5, 0x7610, R6 ;  /* 0x0000761005067816 */ /* 0x000fe20000000006 */
[----:B------:R-:W-:-:S05]  /*35b0*/  @P1 IMAD.MOV.U32 R5, RZ, RZ, R13 ;  /* 0x000000ffff051224 */ /* 0x000fca00078e000d */
[----:B------:R0:W-:Y:S01]  /*35c0*/  @P1 STG.E.U16 desc[UR36][R4.64+0x50], R6 ;  /* 0x0000500604001986 */ /* 0x0001e2000c101524 */
[----:B------:R-:W-:Y:S05]  /*35d0*/  @!P0 BRA `(.L_x_80) ;  /* 0x0000000000048947 */ /* 0x000fea0003800000 */
[----:B------:R3:W5:Y:S02]  /*35e0*/  LDG.E.LTC128B.U16 R40, desc[UR36][R10.64+0x52] ;  /* 0x000052240a287981 */ /* 0x000764000c1e1520 */
.L_x_80:
[----:B------:R-:W-:Y:S05]  /*35f0*/  BSYNC B1 ;  /* 0x0000000000017941 */ /* 0x000fea0003800000 */
.L_x_79:
[----:B------:R-:W-:Y:S05]  /*3600*/  @!P0 BRA `(.L_x_81) ;  /* 0x0000000400e08947 */ /* 0x000fea0003800000 */
[----:B-----5:R-:W-:-:S05]  /*3610*/  HADD2.F32 R40, -RZ, R40.H0_H0 ;  /* 0x20000028ff287230 */ /* 0x020fca0000004100 */
[----:B------:R-:W-:-:S04]  /*3620*/  FMUL R40, R40, R49 ;  /* 0x0000003128287220 */ /* 0x000fc80000400000 */
[----:B------:R-:W-:-:S05]  /*3630*/  FFMA R40, R31, R48, R40 ;  /* 0x000000301f287223 */ /* 0x000fca0000000028 */
[----:B------:R-:W-:-:S05]  /*3640*/  F2FP.F16.F32.PACK_AB R40, RZ, R40 ;  /* 0x00000028ff28723e */ /* 0x000fca00000000ff */
[----:B------:R4:W-:Y:S01]  /*3650*/  STG.E.U16 desc[UR36][R12.64+0x52], R40 ;  /* 0x000052280c007986 */ /* 0x0009e2000c101524 */
[----:B------:R-:W-:Y:S05]  /*3660*/  BRA `(.L_x_81) ;  /* 0x0000000400c87947 */ /* 0x000fea0003800000 */
.L_x_36:
[----:B------:R-:W-:Y:S01]  /*3670*/  ULDC.64 UR4, c[0x0][0x5c0] ;  /* 0x0001700000047ab9 */ /* 0x000fe20000000a00 */
[----:B------:R-:W-:Y:S01]  /*3680*/  ISETP.GT.AND P3, PT, R8, 0x1, PT ;  /* 0x000000010800780c */ /* 0x000fe20003f64270 */
[-C--:B------:R-:W-:Y:S01]  /*3690*/  FMUL R40, R40, R48.reuse ;  /* 0x0000003028287220 */ /* 0x080fe20000400000 */
[----:B------:R-:W-:Y:S01]  /*36a0*/  LEA R4, P0, R52, UR4, 0x1 ;  /* 0x0000000434047c11 */ /* 0x000fe2000f8008ff */
[-C--:B------:R-:W-:Y:S01]  /*36b0*/  FMUL R41, R41, R48.reuse ;  /* 0x0000003029297220 */ /* 0x080fe20000400000 */
[----:B------:R-:W-:Y:S01]  /*36c0*/  ISETP.GT.AND P1, PT, R3, 0x8, P1 ;  /* 0x000000080300780c */ /* 0x000fe20000f24270 */
[-C--:B------:R-:W-:Y:S01]  /*36d0*/  FMUL R42, R42, R48.reuse ;  /* 0x000000302a2a7220 */ /* 0x080fe20000400000 */
[----:B------:R-:W-:Y:S01]  /*36e0*/  LEA.HI.X R5, R52, UR5, R69, 0x1, P0 ;  /* 0x0000000534057c11 */ /* 0x000fe200080f0c45 */
[-C--:B------:R-:W-:Y:S01]  /*36f0*/  FMUL R43, R43, R48.reuse ;  /* 0x000000302b2b7220 */ /* 0x080fe20000400000 */
[----:B------:R-:W-:Y:S01]  /*3700*/  ISETP.GT.AND P0, PT, R3, RZ, P3 ;  /* 0x000000ff0300720c */ /* 0x000fe20001f04270 */
[----:B------:R-:W-:Y:S01]  /*3710*/  FMUL R44, R44, R48 ;  /* 0x000000302c2c7220 */ /* 0x000fe20000400000 */
[----:B------:R-:W-:Y:S01]  /*3720*/  F2FP.F16.F32.PACK_AB R40, RZ, R40 ;  /* 0x00000028ff28723e */ /* 0x000fe200000000ff */
[-C--:B------:R-:W-:Y:S01]  /*3730*/  FMUL R45, R45, R48.reuse ;  /* 0x000000302d2d7220 */ /* 0x080fe20000400000 */
[----:B------:R-:W-:Y:S01]  /*3740*/  F2FP.F16.F32.PACK_AB R41, RZ, R41 ;  /* 0x00000029ff29723e */ /* 0x000fe200000000ff */
[-C--:B------:R-:W-:Y:S01]  /*3750*/  FMUL R46, R46, R48.reuse ;  /* 0x000000302e2e7220 */ /* 0x080fe20000400000 */
[----:B------:R-:W-:Y:S01]  /*3760*/  ISETP.GT.AND P3, PT, R3, 0x8, P3 ;  /* 0x000000080300780c */ /* 0x000fe20001f64270 */
[----:B------:R-:W-:Y:S01]  /*3770*/  @P2 STG.E.U16 desc[UR36][R4.64], R40 ;  /* 0x0000002804002986 */ /* 0x000fe2000c101524 */
[----:B------:R-:W-:Y:S01]  /*3780*/  ISETP.GT.AND P2, PT, R8, 0x8, PT ;  /* 0x000000080800780c */ /* 0x000fe20003f44270 */
[-C--:B------:R-:W-:Y:S01]  /*3790*/  FMUL R47, R47, R48.reuse ;  /* 0x000000302f2f7220 */ /* 0x080fe20000400000 */
[----:B------:R-:W-:Y:S01]  /*37a0*/  SHF.L.U64.HI R59, R58, 0x4, R59 ;  /* 0x000000043a3b7819 */ /* 0x000fe2000001023b */
[----:B------:R-:W-:Y:S01]  /*37b0*/  FMUL R32, R32, R48 ;  /* 0x0000003020207220 */ /* 0x000fe20000400000 */
[----:B------:R-:W-:Y:S01]  /*37c0*/  LEA R6, P4, R58, R4, 0x4 ;  /* 0x000000043a067211 */ /* 0x000fe200078820ff */
[----:B------:R-:W-:Y:S01]  /*37d0*/  @P0 STG.E.U16 desc[UR36][R4.64+0x2], R41 ;  /* 0x0000022904000986 */ /* 0x000fe2000c101524 */
[----:B------:R-:W-:Y:S01]  /*37e0*/  ISETP.GT.AND P5, PT, R3, RZ, P2 ;  /* 0x000000ff0300720c */ /* 0x000fe200017a4270 */
[----:B------:R-:W-:Y:S01]  /*37f0*/  FMUL R33, R33, R48 ;  /* 0x0000003021217220 */ /* 0x000fe20000400000 */
[----:B------:R-:W-:Y:S01]  /*3800*/  ISETP.GT.AND P0, PT, R8, 0x9, PT ;  /* 0x000000090800780c */ /* 0x000fe20003f04270 */
[----:B------:R-:W-:Y:S01]  /*3810*/  IMAD.X R7, R59, 0x1, R5, P4 ;  /* 0x000000013b077824 */ /* 0x000fe200020e0605 */
[----:B------:R-:W-:Y:S01]  /*3820*/  F2FP.F16.F32.PACK_AB R42, RZ, R42 ;  /* 0x0000002aff2a723e */ /* 0x000fe200000000ff */
[-C--:B------:R-:W-:Y:S01]  /*3830*/  FMUL R34, R34, R48.reuse ;  /* 0x0000003022227220 */ /* 0x080fe20000400000 */
[----:B------:R-:W-:Y:S01]  /*3840*/  F2FP.F16.F32.PACK_AB R43, RZ, R43 ;  /* 0x0000002bff2b723e */ /* 0x000fe200000000ff */
[----:B------:R-:W-:Y:S01]  /*3850*/  FMUL R35, R35, R48 ;  /* 0x0000003023237220 */ /* 0x000fe20000400000 */
[C---:B------:R-:W-:Y:S01]  /*3860*/  ISETP.GT.AND P4, PT, R3.reuse, RZ, P0 ;  /* 0x000000ff0300720c */ /* 0x040fe20000784270 */
[----:B------:R-:W-:Y:S01]  /*3870*/  @P1 STG.E.U16 desc[UR36][R6.64], R42 ;  /* 0x0000002a06001986 */ /* 0x000fe2000c101524 */
[----:B------:R-:W-:Y:S01]  /*3880*/  F2FP.F16.F32.PACK_AB R44, RZ, R44 ;  /* 0x0000002cff2c723e */ /* 0x000fe200000000ff */
[-C--:B------:R-:W-:Y:S01]  /*3890*/  FMUL R36, R36, R48.reuse ;  /* 0x0000003024247220 */ /* 0x080fe20000400000 */
[----:B------:R-:W-:Y:S01]  /*38a0*/  ISETP.GT.AND P2, PT, R3, 0x8, P2 ;  /* 0x000000080300780c */ /* 0x000fe20001744270 */
[----:B------:R-:W-:Y:S01]  /*38b0*/  @P3 STG.E.U16 desc[UR36][R6.64+0x2], R43 ;  /* 0x0000022b06003986 */ /* 0x000fe2000c101524 */
[----:B------:R-:W-:Y:S01]  /*38c0*/  ISETP.GT.AND P3, PT, R8, 0x10, PT ;  /* 0x000000100800780c */ /* 0x000fe20003f64270 */
[-C--:B------:R-:W-:Y:S01]  /*38d0*/  FMUL R37, R37, R48.reuse ;  /* 0x0000003025257220 */ /* 0x080fe20000400000 */
[----:B------:R-:W-:Y:S01]  /*38e0*/  F2FP.F16.F32.PACK_AB R45, RZ, R45 ;  /* 0x0000002dff2d723e */ /* 0x000fe200000000ff */
[----:B------:R-:W-:Y:S01]  /*38f0*/  @P5 STG.E.U16 desc[UR36][R4.64+0x10], R44 ;  /* 0x0000102c04005986 */ /* 0x000fe2000c101524 */
[C---:B------:R-:W-:Y:S01]  /*3900*/  ISETP.GT.AND P0, PT, R3.reuse, 0x8, P0 ;  /* 0x000000080300780c */ /* 0x040fe20000704270 */
[-C--:B------:R-:W-:Y:S01]  /*3910*/  FMUL R38, R38, R48.reuse ;  /* 0x0000003026267220 */ /* 0x080fe20000400000 */
[----:B------:R-:W-:Y:S01]  /*3920*/  ISETP.GT.AND P5, PT, R3, RZ, P3 ;  /* 0x000000ff0300720c */ /* 0x000fe20001fa4270 */
[----:B------:R-:W-:Y:S01]  /*3930*/  @P4 STG.E.U16 desc[UR36][R4.64+0x12], R45 ;  /* 0x0000122d04004986 */ /* 0x000fe2000c101524 */
[----:B------:R-:W-:Y:S01]  /*3940*/  ISETP.GT.AND P1, PT, R8, 0x11, PT ;  /* 0x000000110800780c */ /* 0x000fe20003f24270 */
[----:B------:R-:W-:Y:S01]  /*3950*/  FMUL R39, R39, R48 ;  /* 0x0000003027277220 */ /* 0x000fe20000400000 */
[----:B------:R-:W-:Y:S01]  /*3960*/  F2FP.F16.F32.PACK_AB R46, RZ, R46 ;  /* 0x0000002eff2e723e */ /* 0x000fe200000000ff */
[-C--:B------:R-:W-:Y:S01]  /*3970*/  FMUL R24, R24, R48.reuse ;  /* 0x0000003018187220 */ /* 0x080fe20000400000 */
[----:B------:R-:W-:Y:S01]  /*3980*/  ISETP.GT.AND P4, PT, R3, RZ, P1 ;  /* 0x000000ff0300720c */ /* 0x000fe20000f84270 */
[----:B------:R-:W-:Y:S01]  /*3990*/  FMUL R25, R25, R48 ;  /* 0x0000003019197220 */ /* 0x000fe20000400000 */
[----:B------:R-:W-:Y:S01]  /*39a0*/  F2FP.F16.F32.PACK_AB R47, RZ, R47 ;  /* 0x0000002fff2f723e */ /* 0x000fe200000000ff */
[----:B------:R-:W-:Y:S01]  /*39b0*/  @P2 STG.E.U16 desc[UR36][R6.64+0x10], R46 ;  /* 0x0000102e06002986 */ /* 0x000fe2000c101524 */
[----:B------:R-:W-:Y:S01]  /*39c0*/  F2FP.F16.F32.PACK_AB R32, RZ, R32 ;  /* 0x00000020ff20723e */ /* 0x000fe200000000ff */
[-C--:B------:R-:W-:Y:S01]  /*39d0*/  FMUL R26, R26, R48.reuse ;  /* 0x000000301a1a7220 */ /* 0x080fe20000400000 */
[----:B------:R-:W-:Y:S01]  /*39e0*/  F2FP.F16.F32.PACK_AB R33, RZ, R33 ;  /* 0x00000021ff21723e */ /* 0x000fe200000000ff */
[----:B------:R-:W-:Y:S01]  /*39f0*/  @P0 STG.E.U16 desc[UR36][R6.64+0x12], R47 ;  /* 0x0000122f06000986 */ /* 0x000fe2000c101524 */
[----:B------:R-:W-:Y:S01]  /*3a00*/  ISETP.GT.AND P0, PT, R3, 0x8, P3 ;  /* 0x000000080300780c */ /* 0x000fe20001f04270 */
[----:B------:R-:W-:Y:S01]  /*3a10*/  FMUL R27, R27, R48 ;  /* 0x000000301b1b7220 */ /* 0x000fe20000400000 */
[----:B------:R-:W-:Y:S01]  /*3a20*/  F2FP.F16.F32.PACK_AB R34, RZ, R34 ;  /* 0x00000022ff22723e */ /* 0x000fe200000000ff */
[----:B------:R-:W-:Y:S01]  /*3a30*/  @P5 STG.E.U16 desc[UR36][R4.64+0x20], R32 ;  /* 0x0000202004005986 */ /* 0x000fe2000c101524 */
[----:B------:R-:W-:Y:S01]  /*3a40*/  ISETP.GT.AND P5, PT, R3, 0x8, P1 ;  /* 0x000000080300780c */ /* 0x000fe20000fa4270 */
[-C--:B------:R-:W-:Y:S01]  /*3a50*/  FMUL R28, R28, R48.reuse ;  /* 0x000000301c1c7220 */ /* 0x080fe20000400000 */
[C---:B------:R-:W-:Y:S01]  /*3a60*/  ISETP.GT.AND P1, PT, R8.reuse, 0x19, PT ;  /* 0x000000190800780c */ /* 0x040fe20003f24270 */
[----:B------:R-:W-:Y:S01]  /*3a70*/  @P4 STG.E.U16 desc[UR36][R4.64+0x22], R33 ;  /* 0x0000222104004986 */ /* 0x000fe2000c101524 */
[----:B------:R-:W-:Y:S01]  /*3a80*/  ISETP.GT.AND P4, PT, R8, 0x18, PT ;  /* 0x000000180800780c */ /* 0x000fe20003f84270 */
[-C--:B------:R-:W-:Y:S01]  /*3a90*/  FMUL R29, R29, R48.reuse ;  /* 0x000000301d1d7220 */ /* 0x080fe20000400000 */
[----:B------:R-:W-:Y:S01]  /*3aa0*/  F2FP.F16.F32.PACK_AB R35, RZ, R35 ;  /* 0x00000023ff23723e */ /* 0x000fe200000000ff */
[-C--:B------:R-:W-:Y:S01]  /*3ab0*/  FMUL R30, R30, R48.reuse ;  /* 0x000000301e1e7220 */ /* 0x080fe20000400000 */
[C---:B------:R-:W-:Y:S01]  /*3ac0*/  ISETP.GT.AND P2, PT, R3.reuse, RZ, P4 ;  /* 0x000000ff0300720c */ /* 0x040fe20002744270 */
[----:B------:R-:W-:Y:S01]  /*3ad0*/  @P0 STG.E.U16 desc[UR36][R6.64+0x20], R34 ;  /* 0x0000202206000986 */ /* 0x000fe2000c101524 */
[----:B------:R-:W-:Y:S01]  /*3ae0*/  ISETP.GT.AND P3, PT, R3, RZ, P1 ;  /* 0x000000ff0300720c */ /* 0x000fe20000f64270 */
[----:B------:R-:W-:Y:S01]  /*3af0*/  FMUL R31, R31, R48 ;  /* 0x000000301f1f7220 */ /* 0x000fe20000400000 */
[C---:B------:R-:W-:Y:S01]  /*3b00*/  ISETP.GT.AND P4, PT, R3.reuse, 0x8, P4 ;  /* 0x000000080300780c */ /* 0x040fe20002784270 */
[----:B------:R-:W-:Y:S01]  /*3b10*/  @P5 STG.E.U16 desc[UR36][R6.64+0x22], R35 ;  /* 0x0000222306005986 */ /* 0x000fe2000c101524 */
[----:B------:R-:W-:-:S02]  /*3b20*/  ISETP.GT.AND P5, PT, R3, 0x8, P1 ;  /* 0x000000080300780c */ /* 0x000fc40000fa4270 */
[----:B------:R-:W-:Y:S02]  /*3b30*/  F2FP.F16.F32.PACK_AB R36, RZ, R36 ;  /* 0x00000024ff24723e */ /* 0x000fe400000000ff */
[----:B------:R-:W-:Y:S02]  /*3b40*/  F2FP.F16.F32.PACK_AB R37, RZ, R37 ;  /* 0x00000025ff25723e */ /* 0x000fe400000000ff */
[----:B------:R-:W-:Y:S01]  /*3b50*/  F2FP.F16.F32.PACK_AB R38, RZ, R38 ;  /* 0x00000026ff26723e */ /* 0x000fe200000000ff */
[----:B------:R-:W-:Y:S01]  /*3b60*/  @P2 STG.E.U16 desc[UR36][R4.64+0x30], R36 ;  /* 0x0000302404002986 */ /* 0x000fe2000c101524 */
[----:B------:R-:W-:Y:S02]  /*3b70*/  F2FP.F16.F32.PACK_AB R39, RZ, R39 ;  /* 0x00000027ff27723e */ /* 0x000fe400000000ff */
[C---:B------:R-:W-:Y:S01]  /*3b80*/  ISETP.GT.AND P2, PT, R8.reuse, 0x21, PT ;  /* 0x000000210800780c */ /* 0x040fe20003f44270 */
[----:B------:R-:W-:Y:S01]  /*3b90*/  @P3 STG.E.U16 desc[UR36][R4.64+0x32], R37 ;  /* 0x0000322504003986 */ /* 0x000fe2000c101524 */
[----:B------:R-:W-:-:S02]  /*3ba0*/  ISETP.GT.AND P3, PT, R8, 0x20, PT ;  /* 0x000000200800780c */ /* 0x000fc40003f64270 */
[----:B------:R-:W-:Y:S01]  /*3bb0*/  F2FP.F16.F32.PACK_AB R24, RZ, R24 ;  /* 0x00000018ff18723e */ /* 0x000fe200000000ff */
[----:B------:R-:W-:Y:S01]  /*3bc0*/  @P4 STG.E.U16 desc[UR36][R6.64+0x30], R38 ;  /* 0x0000302606004986 */ /* 0x000fe2000c101524 */
[C---:B------:R-:W-:Y:S02]  /*3bd0*/  ISETP.GT.AND P4, PT, R3.reuse, RZ, P2 ;  /* 0x000000ff0300720c */ /* 0x040fe40001784270 */
[----:B------:R-:W-:Y:S01]  /*3be0*/  F2FP.F16.F32.PACK_AB R25, RZ, R25 ;  /* 0x00000019ff19723e */ /* 0x000fe200000000ff */
[----:B------:R-:W-:Y:S01]  /*3bf0*/  @P5 STG.E.U16 desc[UR36][R6.64+0x32], R39 ;  /* 0x0000322706005986 */ /* 0x000fe2000c101524 */
[----:B------:R-:W-:Y:S02]  /*3c00*/  ISETP.GT.AND P5, PT, R3, RZ, P3 ;  /* 0x000000ff0300720c */ /* 0x000fe40001fa4270 */
[C---:B------:R-:W-:Y:S02]  /*3c10*/  ISETP.GT.AND P1, PT, R8.reuse, 0x28, PT ;  /* 0x000000280800780c */ /* 0x040fe40003f24270 */
[----:B------:R-:W-:-:S02]  /*3c20*/  ISETP.GT.AND P0, PT, R8, 0x29, PT ;  /* 0x000000290800780c */ /* 0x000fc40003f04270 */
[C---:B------:R-:W-:Y:S02]  /*3c30*/  ISETP.GT.AND P3, PT, R3.reuse, 0x8, P3 ;  /* 0x000000080300780c */ /* 0x040fe40001f64270 */
[C---:B------:R-:W-:Y:S02]  /*3c40*/  ISETP.GT.AND P2, PT, R3.reuse, 0x8, P2 ;  /* 0x000000080300780c */ /* 0x040fe40001744270 */
[----:B------:R-:W-:Y:S02]  /*3c50*/  F2FP.F16.F32.PACK_AB R26, RZ, R26 ;  /* 0x0000001aff1a723e */ /* 0x000fe400000000ff */
[----:B------:R-:W-:Y:S01]  /*3c60*/  F2FP.F16.F32.PACK_AB R27, RZ, R27 ;  /* 0x0000001bff1b723e */ /* 0x000fe200000000ff */
[----:B------:R-:W-:Y:S01]  /*3c70*/  @P5 STG.E.U16 desc[UR36][R4.64+0x40], R24 ;  /* 0x0000401804005986 */ /* 0x000fe2000c101524 */
[C---:B------:R-:W-:Y:S02]  /*3c80*/  ISETP.GT.AND P5, PT, R3.reuse, RZ, P0 ;  /* 0x000000ff0300720c */ /* 0x040fe400007a4270 */
[C---:B------:R-:W-:Y:S01]  /*3c90*/  ISETP.GT.AND P0, PT, R3.reuse, 0x8, P0 ;  /* 0x000000080300780c */ /* 0x040fe20000704270 */
[----:B------:R-:W-:Y:S01]  /*3ca0*/  @P4 STG.E.U16 desc[UR36][R4.64+0x42], R25 ;  /* 0x0000421904004986 */ /* 0x000fe2000c101524 */
[----:B------:R-:W-:-:S02]  /*3cb0*/  ISETP.GT.AND P4, PT, R3, RZ, P1 ;  /* 0x000000ff0300720c */ /* 0x000fc40000f84270 */
[----:B------:R-:W-:Y:S01]  /*3cc0*/  ISETP.GT.AND P1, PT, R3, 0x8, P1 ;  /* 0x000000080300780c */ /* 0x000fe20000f24270 */
[----:B------:R-:W-:Y:S01]  /*3cd0*/  @P3 STG.E.U16 desc[UR36][R6.64+0x40], R26 ;  /* 0x0000401a06003986 */ /* 0x000fe2000c101524 */
[----:B------:R-:W-:Y:S02]  /*3ce0*/  F2FP.F16.F32.PACK_AB R28, RZ, R28 ;  /* 0x0000001cff1c723e */ /* 0x000fe400000000ff */
[----:B------:R-:W-:Y:S01]  /*3cf0*/  F2FP.F16.F32.PACK_AB R29, RZ, R29 ;  /* 0x0000001dff1d723e */ /* 0x000fe200000000ff */
[----:B------:R-:W-:Y:S01]  /*3d00*/  @P2 STG.E.U16 desc[UR36][R6.64+0x42], R27 ;  /* 0x0000421b06002986 */ /* 0x000fe2000c101524 */
[----:B------:R-:W-:Y:S02]  /*3d10*/  F2FP.F16.F32.PACK_AB R30, RZ, R30 ;  /* 0x0000001eff1e723e */ /* 0x000fe400000000ff */
[----:B------:R-:W-:-:S03]  /*3d20*/  F2FP.F16.F32.PACK_AB R31, RZ, R31 ;  /* 0x0000001fff1f723e */ /* 0x000fc600000000ff */
[----:B------:R-:W-:Y:S04]  /*3d30*/  @P4 STG.E.U16 desc[UR36][R4.64+0x50], R28 ;  /* 0x0000501c04004986 */ /* 0x000fe8000c101524 */
[----:B------:R0:W-:Y:S02]  /*3d40*/  @P5 STG.E.U16 desc[UR36][R4.64+0x52], R29 ;  /* 0x0000521d04005986 */ /* 0x0001e4000c101524 */
[----:B0-----:R-:W-:Y:S02]  /*3d50*/  @P1 IMAD.MOV.U32 R4, RZ, RZ, R6 ;  /* 0x000000ffff041224 */ /* 0x001fe400078e0006 */
[----:B------:R-:W-:-:S05]  /*3d60*/  @P1 IMAD.MOV.U32 R5, RZ, RZ, R7 ;  /* 0x000000ffff051224 */ /* 0x000fca00078e0007 */
[----:B------:R0:W-:Y:S04]  /*3d70*/  @P1 STG.E.U16 desc[UR36][R4.64+0x50], R30 ;  /* 0x0000501e04001986 */ /* 0x0001e8000c101524 */
[----:B------:R0:W-:Y:S02]  /*3d80*/  @P0 STG.E.U16 desc[UR36][R6.64+0x52], R31 ;  /* 0x0000521f06000986 */ /* 0x0001e4000c101524 */
.L_x_81:
[----:B------:R-:W-:Y:S05]  /*3d90*/  BSYNC B0 ;  /* 0x0000000000007941 */ /* 0x000fea0003800000 */
.L_x_35:
[----:B------:R-:W-:Y:S01]  /*3da0*/  ULDC UR4, c[0x0][0xc] ;  /* 0x0000030000047ab9 */ /* 0x000fe20000000800 */
[----:B------:R-:W-:Y:S01]  /*3db0*/  ULDC UR5, c[0x0][0x10] ;  /* 0x0000040000057ab9 */ /* 0x000fe20000000800 */
[----:B------:R-:W1:Y:S01]  /*3dc0*/  LDC R3, c[0x0][0x14] ;  /* 0x00000500ff037b82 */ /* 0x000e620000000800 */
[----:B------:R-:W-:Y:S01]  /*3dd0*/  UIMAD.WIDE.U32 UR4, UR4, UR5, URZ ;  /* 0x00000005040472a5 */ /* 0x000fe2000f8e003f */
[----:B------:R-:W-:Y:S02]  /*3de0*/  IMAD.MOV.U32 R52, RZ, RZ, -0x1 ;  /* 0xffffffffff347424 */ /* 0x000fe400078e00ff */
[----:B------:R-:W-:-:S03]  /*3df0*/  IMAD.MOV.U32 R51, RZ, RZ, -0x1 ;  /* 0xffffffffff337424 */ /* 0x000fc600078e00ff */
[----:B-1----:R-:W-:-:S04]  /*3e00*/  IMAD.WIDE.U32 R16, R3, UR4, R16 ;  /* 0x0000000403107c25 */ /* 0x002fc8000f8e0010 */
[----:B------:R-:W-:Y:S01]  /*3e10*/  IMAD R3, R3, UR5, RZ ;  /* 0x0000000503037c24 */ /* 0x000fe2000f8e02ff */
[----:B------:R-:W-:Y:S02]  /*3e20*/  ULDC.64 UR4, c[0x0][0x650] ;  /* 0x0001940000047ab9 */ /* 0x000fe40000000a00 */
[----:B------:R-:W-:Y:S01]  /*3e30*/  ISETP.GE.U32.AND P0, PT, R16, UR4, PT ;  /* 0x0000000410007c0c */ /* 0x000fe2000bf06070 */
[--C-:B------:R-:W-:Y:S01]  /*3e40*/  IMAD.IADD R17, R17, 0x1, R3.reuse ;  /* 0x0000000111117824 */ /* 0x100fe200078e0203 */
[----:B------:R-:W-:-:S04]  /*3e50*/  PRMT R3, RZ, 0x7610, R3 ;  /* 0x00007610ff037816 */ /* 0x000fc80000000003 */
[----:B------:R-:W-:-:S13]  /*3e60*/  ISETP.GE.U32.AND.EX P0, PT, R17, UR5, PT, P0 ;  /* 0x0000000511007c0c */ /* 0x000fda000bf06100 */
[----:B------:R-:W-:Y:S05]  /*3e70*/  @P0 BRA `(.L_x_82) ;  /* 0x0000000400640947 */ /* 0x000fea0003800000 */
[----:B----4-:R-:W1:Y:S01]  /*3e80*/  S2R R12, SR_CTAID.X ;  /* 0x00000000000c7919 */ /* 0x010e620000002500 */
[----:B--23--:R-:W2:Y:S01]  /*3e90*/  LDC.64 R10, c[0x0][0x628] ;  /* 0x00018a00ff0a7b82 */ /* 0x00cea20000000a00 */
[----:B------:R-:W-:Y:S01]  /*3ea0*/  ULDC UR4, c[0x0][0x150] ;  /* 0x0000540000047ab9 */ /* 0x000fe20000000800 */
[----:B------:R-:W-:Y:S01]  /*3eb0*/  IMAD.MOV.U32 R8, RZ, RZ, R16 ;  /* 0x000000ffff087224 */ /* 0x000fe200078e0010 */
[----:B------:R-:W3:Y:S01]  /*3ec0*/  S2R R24, SR_CTAID.Y ;  /* 0x0000000000187919 */ /* 0x000ee20000002600 */
[----:B------:R-:W-:-:S04]  /*3ed0*/  IMAD.MOV.U32 R9, RZ, RZ, R17 ;  /* 0x000000ffff097224 */ /* 0x000fc800078e0011 */
[----:B------:R-:W4:Y:S08]  /*3ee0*/  LDC R21, c[0x0][0x144] ;  /* 0x00005100ff157b82 */ /* 0x000f300000000800 */
[----:B------:R-:W0:Y:S08]  /*3ef0*/  LDC R0, c[0x0][0x630] ;  /* 0x00018c00ff007b82 */ /* 0x000e300000000800 */
[----:B------:R-:W0:Y:S01]  /*3f00*/  LDC.64 R14, c[0x0][0x620] ;  /* 0x00018800ff0e7b82 */ /* 0x000e220000000a00 */
[----:B--2---:R-:W-:-:S04]  /*3f10*/  ISETP.NE.U32.AND P0, PT, R10, RZ, PT ;  /* 0x000000ff0a00720c */ /* 0x004fc80003f05070 */
[----:B------:R-:W-:Y:S02]  /*3f20*/  ISETP.NE.AND.EX P0, PT, R11, RZ, PT, P0 ;  /* 0x000000ff0b00720c */ /* 0x000fe40003f05300 */
[----:B-1----:R-:W-:-:S05]  /*3f30*/  I2FP.F32.U32 R3, R12 ;  /* 0x0000000c00037245 */ /* 0x002fca0000201000 */
[----:B------:R-:W-:-:S04]  /*3f40*/  FMUL R3, R3, UR4 ;  /* 0x0000000403037c20 */ /* 0x000fc80008400000 */
[----:B------:R1:W2:Y:S02]  /*3f50*/  F2I.U32.TRUNC.NTZ R20, R3 ;  /* 0x0000000300147305 */ /* 0x0002a4000020f000 */
[----:B---34-:R-:W-:Y:S05]  /*3f60*/  @!P0 BRA `(.L_x_83) ;  /* 0x0000000000288947 */ /* 0x018fea0003800000 */
[----:B-1----:R-:W1:Y:S02]  /*3f70*/  LDC R3, c[0x0][0x634] ;  /* 0x00018d00ff037b82 */ /* 0x002e640000000800 */
[----:B-1----:R-:W-:-:S05]  /*3f80*/  IADD3 R3, P0, R16, R3, RZ ;  /* 0x0000000310037210 */ /* 0x002fca0007f1e0ff */
[----:B------:R-:W-:-:S04]  /*3f90*/  IMAD.X R13, RZ, RZ, R17, P0 ;  /* 0x000000ffff0d7224 */ /* 0x000fc800000e0611 */
[----:B0-----:R-:W-:-:S04]  /*3fa0*/  IMAD.WIDE.U32 R4, R13, R10, RZ ;  /* 0x0000000a0d047225 */ /* 0x001fc800078e00ff */
[----:B------:R-:W-:-:S04]  /*3fb0*/  IMAD.WIDE.U32 R6, P0, R3, R11, R4 ;  /* 0x0000000b03067225 */ /* 0x000fc80007800004 */
[----:B------:R-:W-:-:S04]  /*3fc0*/  IMAD.WIDE.U32 R4, R3, R10, RZ ;  /* 0x0000000a03047225 */ /* 0x000fc800078e00ff */
[----:B------:R-:W-:Y:S01]  /*3fd0*/  IMAD.X R9, RZ, RZ, RZ, P0 ;  /* 0x000000ffff097224 */ /* 0x000fe200000e06ff */
[----:B------:R-:W-:Y:S01]  /*3fe0*/  IADD3 RZ, P0, R5, R6, RZ ;  /* 0x0000000605ff7210 */ /* 0x000fe20007f1e0ff */
[----:B------:R-:W-:-:S04]  /*3ff0*/  IMAD.MOV.U32 R8, RZ, RZ, R7 ;  /* 0x000000ffff087224 */ /* 0x000fc800078e0007 */
[----:B------:R-:W-:-:S08]  /*4000*/  IMAD.WIDE.U32.X R8, R13, R11, R8, P0 ;  /* 0x0000000b0d087225 */ /* 0x000fd000000e0408 */
.L_x_83:
[----:B------:R-:W3:Y:S01]  /*4010*/  LDC.64 R28, c[0x0][0x640] ;  /* 0x00019000ff1c7b82 */ /* 0x000ee20000000a00 */
[-CC-:B0-----:R-:W-:Y:S01]  /*4020*/  SHF.R.U64 R51, R8, R0.reuse, R9.reuse ;  /* 0x0000000008337219 */ /* 0x181fe20000001209 */
[----:B--2---:R-:W-:Y:S01]  /*4030*/  IMAD.MOV R20, RZ, RZ, -R20 ;  /* 0x000000ffff147224 */ /* 0x004fe200078e0a14 */
[----:B------:R-:W-:Y:S01]  /*4040*/  SHF.R.U32.HI R0, RZ, R0, R9 ;  /* 0x00000000ff007219 */ /* 0x000fe20000011609 */
[----:B------:R-:W-:Y:S01]  /*4050*/  ULDC UR4, c[0x0][0x154] ;  /* 0x0000550000047ab9 */ /* 0x000fe20000000800 */
[----:B-1----:R-:W-:Y:S01]  /*4060*/  IADD3 R3, P0, RZ, -R51, RZ ;  /* 0x80000033ff037210 */ /* 0x002fe20007f1e0ff */
[----:B------:R-:W-:Y:S02]  /*4070*/  IMAD R21, R21, R20, R12 ;  /* 0x0000001415157224 */ /* 0x000fe400078e020c */
[----:B------:R-:W0:Y:S01]  /*4080*/  LDC R6, c[0x0][0x618] ;  /* 0x00018600ff067b82 */ /* 0x000e220000000800 */
[----:B------:R-:W-:Y:S02]  /*4090*/  IMAD.MOV.U32 R7, RZ, RZ, 0x1 ;  /* 0x00000001ff077424 */ /* 0x000fe400078e00ff */
[----:B------:R-:W-:-:S04]  /*40a0*/  IMAD.X R5, RZ, RZ, ~R0, P0 ;  /* 0x000000ffff057224 */ /* 0x000fc800000e0e00 */
[-C--:B------:R-:W-:Y:S01]  /*40b0*/  IMAD R0, R5, R14.reuse, RZ ;  /* 0x0000000e05007224 */ /* 0x080fe200078e02ff */
[----:B------:R-:W1:Y:S01]  /*40c0*/  LDC R8, c[0x0][0x608] ;  /* 0x00018200ff087b82 */ /* 0x000e620000000800 */
[----:B------:R-:W-:-:S04]  /*40d0*/  IMAD.WIDE.U32 R4, R3, R14, R16 ;  /* 0x0000000e03047225 */ /* 0x000fc800078e0010 */
[----:B------:R-:W-:Y:S01]  /*40e0*/  IMAD R3, R3, R15, R0 ;  /* 0x0000000f03037224 */ /* 0x000fe200078e0200 */
[----:B------:R-:W-:Y:S02]  /*40f0*/  I2FP.F32.U32 R0, R24 ;  /* 0x0000001800007245 */ /* 0x000fe40000201000 */
[----:B------:R-:W2:Y:S01]  /*4100*/  LDC R26, c[0x0][0x658] ;  /* 0x00019600ff1a7b82 */ /* 0x000ea20000000800 */
[----:B------:R-:W-:Y:S01]  /*4110*/  IMAD.IADD R3, R5, 0x1, R3 ;  /* 0x0000000105037824 */ /* 0x000fe200078e0203 */
[----:B---3--:R-:W-:Y:S01]  /*4120*/  ISETP.NE.U32.AND P0, PT, R28, RZ, PT ;  /* 0x000000ff1c00720c */ /* 0x008fe20003f05070 */
[----:B------:R-:W-:Y:S01]  /*4130*/  FMUL R0, R0, UR4 ;  /* 0x0000000400007c20 */ /* 0x000fe20008400000 */
[----:B------:R-:W-:Y:S02]  /*4140*/  IMAD.MOV.U32 R5, RZ, RZ, -0x1 ;  /* 0xffffffffff057424 */ /* 0x000fe400078e00ff */
[----:B------:R-:W-:Y:S01]  /*4150*/  ISETP.NE.AND.EX P0, PT, R29, RZ, PT, P0 ;  /* 0x000000ff1d00720c */ /* 0x000fe20003f05300 */
[----:B------:R3:W4:Y:S01]  /*4160*/  F2I.U32.TRUNC.NTZ R13, R0 ;  /* 0x00000000000d7305 */ /* 0x000722000020f000 */
[----:B------:R-:W3:Y:S01]  /*4170*/  LDC R15, c[0x0][0x148] ;  /* 0x00005200ff0f7b82 */ /* 0x000ee20000000800 */
[----:B0-----:R-:W-:-:S02]  /*4180*/  SHF.R.U64 R12, R4, R6, R3 ;  /* 0x00000006040c7219 */ /* 0x001fc40000001203 */
[----:B------:R-:W-:-:S05]  /*4190*/  SHF.R.U32.HI R3, RZ, R6, R3 ;  /* 0x00000006ff037219 */ /* 0x000fca0000011603 */
[----:B------:R-:W0:Y:S01]  /*41a0*/  LDC R20, c[0x0][0x600] ;  /* 0x00018000ff147b82 */ /* 0x000e220000000800 */
[-CC-:B-1----:R-:W-:Y:S02]  /*41b0*/  SHF.R.U64 R10, R12, R8.reuse, R3.reuse ;  /* 0x000000080c0a7219 */ /* 0x182fe40000001203 */
[----:B------:R-:W-:-:S05]  /*41c0*/  SHF.R.U32.HI R3, RZ, R8, R3 ;  /* 0x00000008ff037219 */ /* 0x000fca0000011603 */
[----:B------:R-:W1:Y:S01]  /*41d0*/  LDC R27, c[0x0][0x648] ;  /* 0x00019200ff1b7b82 */ /* 0x000e620000000800 */
[-C--:B--2---:R-:W-:Y:S02]  /*41e0*/  SHF.L.U32 R4, R5, R26.reuse, RZ ;  /* 0x0000001a05047219 */ /* 0x084fe400000006ff */
[-CC-:B------:R-:W-:Y:S02]  /*41f0*/  SHF.R.U64 R14, R10, R26.reuse, R3.reuse ;  /* 0x0000001a0a0e7219 */ /* 0x180fe40000001203 */
[----:B------:R-:W-:Y:S02]  /*4200*/  SHF.R.U32.HI R5, RZ, R26, R3 ;  /* 0x0000001aff057219 */ /* 0x000fe40000011603 */
[----:B------:R-:W-:Y:S01]  /*4210*/  LOP3.LUT R25, RZ, R4, RZ, 0x33, !PT ;  /* 0x00000004ff197212 */ /* 0x000fe200078e33ff */
[----:B------:R-:W2:Y:S01]  /*4220*/  LDC R30, c[0x0][0x638] ;  /* 0x00018e00ff1e7b82 */ /* 0x000ea20000000800 */
[----:B------:R-:W-:Y:S01]  /*4230*/  SHF.L.U32 R26, R7, R26, RZ ;  /* 0x0000001a071a7219 */ /* 0x000fe200000006ff */
[----:B------:R-:W-:-:S06]  /*4240*/  IMAD.MOV.U32 R4, RZ, RZ, R14 ;  /* 0x000000ffff047224 */ /* 0x000fcc00078e000e */
[----:B------:R-:W0:Y:S01]  /*4250*/  LDC R31, c[0x0][0x610] ;  /* 0x00018400ff1f7b82 */ /* 0x000e220000000800 */
[----:B----4-:R-:W-:Y:S05]  /*4260*/  @!P0 BRA `(.L_x_84) ;  /* 0x0000000000288947 */ /* 0x010fea0003800000 */
        /* <DEDUP_REMOVED lines=10> */
.L_x_84:
[----:B------:R-:W-:Y:S01]  /*4310*/  ISETP.NE.AND P0, PT, R2, 0x1, PT ;  /* 0x000000010200780c */ /* 0x000fe20003f05270 */
[----:B0-----:R-:W-:Y:S01]  /*4320*/  VIADD R7, R20, 0xffffffff ;  /* 0xffffffff14077836 */ /* 0x001fe20000000000 */
[----:B-1-3--:R-:W-:Y:S01]  /*4330*/  SHF.R.U64 R0, R4, R27, R5 ;  /* 0x0000001b04007219 */ /* 0x00afe20000001205 */
[----:B------:R-:W-:Y:S01]  /*4340*/  IMAD.MOV R13, RZ, RZ, -R13 ;  /* 0x000000ffff0d7224 */ /* 0x000fe200078e0a0d */
[----:B------:R-:W-:Y:S01]  /*4350*/  LOP3.LUT R5, R10, R25, RZ, 0xc0, !PT ;  /* 0x000000190a057212 */ /* 0x000fe200078ec0ff */
[----:B------:R-:W-:Y:S01]  /*4360*/  IMAD.MOV.U32 R4, RZ, RZ, 0x1 ;  /* 0x00000001ff047424 */ /* 0x000fe200078e00ff */
[----:B------:R-:W-:Y:S01]  /*4370*/  LOP3.LUT R12, R12, R7, RZ, 0xc0, !PT ;  /* 0x000000070c0c7212 */ /* 0x000fe200078ec0ff */
[----:B------:R-:W-:Y:S02]  /*4380*/  IMAD.MOV R3, RZ, RZ, -R0 ;  /* 0x000000ffff037224 */ /* 0x000fe400078e0a00 */
[----:B------:R-:W-:Y:S02]  /*4390*/  IMAD R0, R26, R0, R5 ;  /* 0x000000001a007224 */ /* 0x000fe400078e0205 */
[----:B--2---:R-:W-:-:S02]  /*43a0*/  IMAD R3, R3, R30, R14 ;  /* 0x0000001e03037224 */ /* 0x004fc400078e020e */
[----:B------:R-:W-:Y:S02]  /*43b0*/  @P0 IMAD R21, R15, R13, R24 ;  /* 0x0000000d0f150224 */ /* 0x000fe400078e0218 */
[----:B------:R-:W-:Y:S01]  /*43c0*/  IMAD R5, R3, R20, R12 ;  /* 0x0000001403057224 */ /* 0x000fe200078e020c */
[----:B------:R-:W-:Y:S01]  /*43d0*/  PRMT R3, R4, 0x7610, R3 ;  /* 0x0000761004037816 */ /* 0x000fe20000000003 */
[----:B------:R-:W-:-:S05]  /*43e0*/  IMAD R0, R0, R31, R21 ;  /* 0x0000001f00007224 */ /* 0x000fca00078e0215 */
[----:B------:R-:W-:Y:S02]  /*43f0*/  SEL R52, R5, R0, !P0 ;  /* 0x0000000005347207 */ /* 0x000fe40004000000 */
[----:B------:R-:W-:-:S07]  /*4400*/  SEL R0, R0, R5, !P0 ;  /* 0x0000000500007207 */ /* 0x000fce0004000000 */
.L_x_82:
[----:B------:R-:W-:Y:S01]  /*4410*/  LOP3.LUT P0, RZ, R3, 0xff, RZ, 0xc0, !PT ;  /* 0x000000ff03ff7812 */ /* 0x000fe2000780c0ff */
[----:B------:R-:W-:-:S12]  /*4420*/  IMAD.MOV.U32 R50, RZ, RZ, R0 ;  /* 0x000000ffff327224 */ /* 0x000fd800078e0000 */
[----:B------:R-:W-:Y:S05]  /*4430*/  @P0 BRA `(.L_x_85) ;  /* 0xffffffcc00f80947 */ /* 0x000fea000383ffff */
[----:B------:R-:W-:Y:S05]  /*4440*/  EXIT ;  /* 0x000000000000794d */ /* 0x000fea0003800000 */
.L_x_8:
[----:B0-----:R-:W-:Y:S01]  /*4450*/  ULDC.64 UR4, c[0x0][0x650] ;  /* 0x0001940000047ab9 */ /* 0x001fe20000000a00 */
        /* <DEDUP_REMOVED lines=25> */
.L_x_87:
[----:B------:R-:W0:Y:S01]  /*45f0*/  LDC.64 R28, c[0x0][0x640] ;  /* 0x00019000ff1c7b82 */ /* 0x000e220000000a00 */
[-CC-:B------:R-:W-:Y:S01]  /*4600*/  SHF.R.U64 R22, R12, R6.reuse, R13.reuse ;  /* 0x000000060c167219 */ /* 0x180fe2000000120d */
[----:B------:R-:W-:Y:S01]  /*4610*/  IMAD.MOV.U32 R30, RZ, RZ, 0x1 ;  /* 0x00000001ff1e7424 */ /* 0x000fe200078e00ff */
[----:B------:R-:W-:Y:S02]  /*4620*/  SHF.R.U32.HI R6, RZ, R6, R13 ;  /* 0x00000006ff067219 */ /* 0x000fe4000001160d */
        /* <DEDUP_REMOVED lines=8> */
[----:B------:R-:W-:Y:S01]  /*46b0*/  IMAD.IADD R9, R9, 0x1, R11 ;  /* 0x0000000109097824 */ /* 0x000fe200078e020b */
[----:B0-----:R-:W-:-:S04]  /*46c0*/  ISETP.NE.U32.AND P0, PT, R28, RZ, PT ;  /* 0x000000ff1c00720c */ /* 0x001fc80003f05070 */
[----:B------:R-:W-:Y:S02]  /*46d0*/  ISETP.NE.AND.EX P0, PT, R29, RZ, PT, P0 ;  /* 0x000000ff1d00720c */ /* 0x000fe40003f05300 */
[----:B------:R-:W0:Y:S01]  /*46e0*/  LDC R20, c[0x0][0x600] ;  /* 0x00018000ff147b82 */ /* 0x000e220000000800 */
[-CC-:B-1----:R-:W-:Y:S01]  /*46f0*/  SHF.R.U64 R14, R8, R10.reuse, R9.reuse ;  /* 0x0000000a080e7219 */ /* 0x182fe20000001209 */
[----:B------:R-:W-:Y:S01]  /*4700*/  IMAD.MOV.U32 R8, RZ, RZ, -0x1 ;  /* 0xffffffffff087424 */ /* 0x000fe200078e00ff */
[----:B------:R-:W-:-:S05]  /*4710*/  SHF.R.U32.HI R9, RZ, R10, R9 ;  /* 0x0000000aff097219 */ /* 0x000fca0000011609 */
[----:B------:R-:W1:Y:S01]  /*4720*/  LDC R24, c[0x0][0x648] ;  /* 0x00019200ff187b82 */ /* 0x000e620000000800 */
[-CC-:B--2---:R-:W-:Y:S02]  /*4730*/  SHF.R.U64 R23, R14, R12.reuse, R9.reuse ;  /* 0x0000000c0e177219 */ /* 0x184fe40000001209 */
[----:B------:R-:W-:-:S05]  /*4740*/  SHF.R.U32.HI R6, RZ, R12, R9 ;  /* 0x0000000cff067219 */ /* 0x000fca0000011609 */
[----:B------:R-:W2:Y:S01]  /*4750*/  LDC R26, c[0x0][0x638] ;  /* 0x00018e00ff1a7b82 */ /* 0x000ea20000000800 */
[-C--:B---3--:R-:W-:Y:S02]  /*4760*/  SHF.L.U32 R8, R8, R27.reuse, RZ ;  /* 0x0000001b08087219 */ /* 0x088fe400000006ff */
[-CC-:B------:R-:W-:Y:S02]  /*4770*/  SHF.R.U64 R25, R23, R27.reuse, R6.reuse ;  /* 0x0000001b17197219 */ /* 0x180fe40000001206 */
[----:B------:R-:W-:Y:S02]  /*4780*/  LOP3.LUT R32, RZ, R8, RZ, 0x33, !PT ;  /* 0x00000008ff207212 */ /* 0x000fe400078e33ff */
[----:B------:R-:W-:Y:S01]  /*4790*/  SHF.R.U32.HI R9, RZ, R27, R6 ;  /* 0x0000001bff097219 */ /* 0x000fe20000011606 */
[----:B------:R-:W3:Y:S01]  /*47a0*/  LDC R31, c[0x0][0x610] ;  /* 0x00018400ff1f7b82 */ /* 0x000ee20000000800 */
[----:B------:R-:W-:Y:S01]  /*47b0*/  IMAD.MOV.U32 R8, RZ, RZ, R25 ;  /* 0x000000ffff087224 */ /* 0x000fe200078e0019 */
[----:B------:R-:W-:Y:S06]  /*47c0*/  @!P0 BRA `(.L_x_88) ;  /* 0x0000000000288947 */ /* 0x000fec0003800000 */
        /* <DEDUP_REMOVED lines=10> */
.L_x_88:
[----:B------:R-:W-:Y:S02]  /*4870*/  ISETP.NE.AND P0, PT, R2, 0x1, PT ;  /* 0x000000010200780c */ /* 0x000fe40003f05270 */
[----:B-1----:R-:W-:Y:S01]  /*4880*/  SHF.R.U64 R6, R8, R24, R9 ;  /* 0x0000001808067219 */ /* 0x002fe20000001209 */
[----:B0-----:R-:W-:Y:S01]  /*4890*/  VIADD R9, R20, 0xffffffff ;  /* 0xffffffff14097836 */ /* 0x001fe20000000000 */
[----:B------:R-:W-:Y:S02]  /*48a0*/  SHF.L.U32 R30, R30, R27, RZ ;  /* 0x0000001b1e1e7219 */ /* 0x000fe400000006ff */
[----:B------:R-:W-:Y:S01]  /*48b0*/  LOP3.LUT R5, R23, R32, RZ, 0xc0, !PT ;  /* 0x0000002017057212 */ /* 0x000fe200078ec0ff */
[----:B------:R-:W-:-:S04]  /*48c0*/  IMAD.MOV R8, RZ, RZ, -R6 ;  /* 0x000000ffff087224 */ /* 0x000fc800078e0a06 */
[----:B------:R-:W-:Y:S01]  /*48d0*/  IMAD R6, R30, R6, R5 ;  /* 0x000000061e067224 */ /* 0x000fe200078e0205 */
[----:B------:R-:W-:Y:S01]  /*48e0*/  LOP3.LUT R5, R14, R9, RZ, 0xc0, !PT ;  /* 0x000000090e057212 */ /* 0x000fe200078ec0ff */
[----:B------:R-:W-:Y:S02]  /*48f0*/  @P0 IMAD R3, R7, R21, R4 ;  /* 0x0000001507030224 */ /* 0x000fe400078e0204 */
[----:B--2---:R-:W-:Y:S02]  /*4900*/  IMAD R4, R8, R26, R25 ;  /* 0x0000001a08047224 */ /* 0x004fe400078e0219 */
[----:B---3--:R-:W-:Y:S02]  /*4910*/  IMAD R3, R6, R31, R3 ;  /* 0x0000001f06037224 */ /* 0x008fe400078e0203 */
[----:B------:R-:W-:Y:S02]  /*4920*/  IMAD R4, R4, R20, R5 ;  /* 0x0000001404047224 */ /* 0x000fe400078e0205 */
[----:B------:R-:W-:-:S02]  /*4930*/  IMAD.MOV.U32 R8, RZ, RZ, 0x1 ;  /* 0x00000001ff087424 */ /* 0x000fc400078e00ff */
[----:B------:R-:W-:Y:S01]  /*4940*/  IMAD.MOV.U32 R6, RZ, RZ, R22 ;  /* 0x000000ffff067224 */ /* 0x000fe200078e0016 */
[----:B------:R-:W-:Y:S02]  /*4950*/  SEL R20, R4, R3, !P0 ;  /* 0x0000000304147207 */ /* 0x000fe40004000000 */
[----:B------:R-:W-:-:S07]  /*4960*/  SEL R13, R3, R4, !P0 ;  /* 0x00000004030d7207 */ /* 0x000fce0004000000 */
.L_x_86:
[----:B------:R-:W-:-:S08]  /*4970*/  NOP ;  /* 0x0000000000007918 */ /* 0x000fd00000000000 */
[----:B------:R-:W0:-:S00]  /*4980*/  USETMAXREG.DEALLOC.CTAPOOL 0x28 ;  /* 0x00000028000079c8 */ /* 0x000e0000080e0500 */
[----:B0-----:R-:W-:-:S13]  /*4990*/  ISETP.NE.AND P0, PT, R0, RZ, PT ;  /* 0x000000ff0000720c */ /* 0x001fda0003f05270 */
[----:B------:R-:W-:Y:S05]  /*49a0*/  @P0 EXIT ;  /* 0x000000000000094d */ /* 0x000fea0003800000 */
[----:B------:R-:W-:Y:S01]  /*49b0*/  LOP3.LUT P0, RZ, R8, 0xff, RZ, 0xc0, !PT ;  /* 0x000000ff08ff7812 */ /* 0x000fe2000780c0ff */
[----:B------:R-:W-:Y:S02]  /*49c0*/  IMAD.MOV.U32 R0, RZ, RZ, 0x1 ;  /* 0x00000001ff007424 */ /* 0x000fe400078e00ff */
[----:B------:R-:W-:-:S10]  /*49d0*/  IMAD.MOV.U32 R3, RZ, RZ, RZ ;  /* 0x000000ffff037224 */ /* 0x000fd400078e00ff */
[----:B------:R-:W-:Y:S05]  /*49e0*/  @!P0 BRA `(.L_x_89) ;  /* 0x0000000c003c8947 */ /* 0x000fea0003800000 */
[----:B------:R-:W0:Y:S01]  /*49f0*/  LDC R0, c[0x0][0x28c] ;  /* 0x0000a300ff007b82 */ /* 0x000e220000000800 */
[----:B------:R-:W1:Y:S01]  /*4a00*/  S2R R9, SR_CgaCtaId ;  /* 0x0000000000097919 */ /* 0x000e620000008800 */
[----:B------:R-:W-:Y:S01]  /*4a10*/  ULDC UR5, c[0x0][0x600] ;  /* 0x0001800000057ab9 */ /* 0x000fe20000000800 */
[----:B------:R-:W-:Y:S01]  /*4a20*/  ULDC UR4, c[0x0][0xc] ;  /* 0x0000030000047ab9 */ /* 0x000fe20000000800 */
[----:B------:R-:W-:Y:S01]  /*4a30*/  UIADD3 UR16, UR5, -0x1, URZ ;  /* 0xffffffff05107890 */ /* 0x000fe2000fffe03f */
[----:B------:R-:W-:Y:S01]  /*4a40*/  BSSY B0, `(.L_x_89) ;  /* 0x00000c9000007945 */ /* 0x000fe20003800000 */
[----:B------:R-:W-:Y:S01]  /*4a50*/  ULDC UR6, c[0x0][0x658] ;  /* 0x0001960000067ab9 */ /* 0x000fe20000000800 */
[----:B------:R-:W-:Y:S01]  /*4a60*/  ULDC UR5, c[0x0][0x10] ;  /* 0x0000040000057ab9 */ /* 0x000fe20000000800 */
[----:B------:R-:W-:Y:S01]  /*4a70*/  UMOV UR7, 0xffffffff ;  /* 0xffffffff00077882 */ /* 0x000fe20000000000 */
[----:B------:R-:W-:Y:S01]  /*4a80*/  UMOV UR8, 0x1 ;  /* 0x0000000100087882 */ /* 0x000fe20000000000 */
[----:B------:R-:W-:Y:S01]  /*4a90*/  UIMAD.WIDE.U32 UR4, UR4, UR5, URZ ;  /* 0x00000005040472a5 */ /* 0x000fe2000f8e003f */
[----:B------:R-:W-:Y:S01]  /*4aa0*/  IMAD.MOV.U32 R11, RZ, RZ, 0x1 ;  /* 0x00000001ff0b7424 */ /* 0x000fe200078e00ff */
[----:B------:R-:W-:Y:S01]  /*4ab0*/  USHF.L.U32 UR7, UR7, UR6, URZ ;  /* 0x0000000607077299 */ /* 0x000fe2000800063f */
[----:B------:R-:W-:Y:S01]  /*4ac0*/  LOP3.LUT R8, R19, 0x2, RZ, 0xfc, !PT ;  /* 0x0000000213087812 */ /* 0x000fe200078efcff */
[----:B------:R-:W-:-:S02]  /*4ad0*/  USHF.L.U32 UR18, UR8, UR6, URZ ;  /* 0x0000000608127299 */ /* 0x000fc4000800063f */
[----:B------:R-:W-:Y:S01]  /*4ae0*/  ULOP3.LUT UR17, URZ, UR7, URZ, 0x33, !UPT ;  /* 0x000000073f117292 */ /* 0x000fe2000f8e333f */
[----:B------:R-:W-:Y:S01]  /*4af0*/  ULDC UR6, c[0x0][0x14] ;  /* 0x0000050000067ab9 */ /* 0x000fe20000000800 */
[----:B------:R-:W-:Y:S01]  /*4b00*/  ULDC.64 UR22, c[0x0][0x198] ;  /* 0x0000660000167ab9 */ /* 0x000fe20000000a00 */
[----:B------:R-:W-:Y:S02]  /*4b10*/  UIMAD.WIDE.U32 UR20, UR4, UR6, URZ ;  /* 0x00000006041472a5 */ /* 0x000fe4000f8e003f */
[----:B------:R-:W-:Y:S01]  /*4b20*/  UIMAD UR13, UR5, UR6, URZ ;  /* 0x00000006050d72a4 */ /* 0x000fe2000f8e023f */
[----:B0-----:R-:W-:-:S03]  /*4b30*/  VIADD R0, R0, 0x1f ;  /* 0x0000001f00007836 */ /* 0x001fc60000000000 */
[----:B------:R-:W-:Y:S02]  /*4b40*/  UIADD3 UR13, UR21, UR13, URZ ;  /* 0x0000000d150d7290 */ /* 0x000fe4000fffe03f */
[----:B------:R-:W-:-:S04]  /*4b50*/  SHF.R.S32.HI R3, RZ, 0x1f, R0 ;  /* 0x0000001fff037819 */ /* 0x000fc80000011400 */
[----:B------:R-:W-:Y:S01]  /*4b60*/  LEA.HI R3, R3, R0, RZ, 0x5 ;  /* 0x0000000003037211 */ /* 0x000fe200078f28ff */
[----:B------:R-:W-:Y:S01]  /*4b70*/  IMAD.MOV.U32 R0, RZ, RZ, 0x1 ;  /* 0x00000001ff007424 */ /* 0x000fe200078e00ff */
[----:B-1----:R-:W-:Y:S02]  /*4b80*/  LOP3.LUT R9, R9, 0x1, RZ, 0xc0, !PT ;  /* 0x0000000109097812 */ /* 0x002fe400078ec0ff */
[----:B------:R-:W-:Y:S01]  /*4b90*/  SHF.R.S32.HI R10, RZ, 0x5, R3 ;  /* 0x00000005ff0a7819 */ /* 0x000fe20000011403 */
[----:B------:R-:W-:-:S04]  /*4ba0*/  IMAD.MOV.U32 R3, RZ, RZ, RZ ;  /* 0x000000ffff037224 */ /* 0x000fc800078e00ff */
[----:B------:R-:W-:-:S07]  /*4bb0*/  VIADD R12, R10, 0x1 ;  /* 0x000000010a0c7836 */ /* 0x000fce0000000000 */
.L_x_100:
[----:B------:R-:W-:-:S03]  /*4bc0*/  UMOV UR4, 0xffffffff ;  /* 0xffffffff00047882 */ /* 0x000fc60000000000 */
[----:B------:R-:W-:Y:S05]  /*4bd0*/  BRA.DIV UR4, `(.L_x_90) ;  /* 0x0000001604ec7947 */ /* 0x000fea000b800000 */
[----:B------:R-:W-:-:S13]  /*4be0*/  ELECT P6, URZ, PT ;  /* 0x00000000003f782f */ /* 0x000fda00038c0000 */
.L_x_127:
[----:B------:R-:W0:Y:S01]  /*4bf0*/  LDC R4, c[0x0][0x28c] ;  /* 0x0000a300ff047b82 */ /* 0x000e220000000800 */
[----:B------:R-:W-:Y:S01]  /*4c00*/  BSSY B1, `(.L_x_91) ;  /* 0x000003a000017945 */ /* 0x000fe20003800000 */
[----:B0-----:R-:W-:-:S13]  /*4c10*/  ISETP.LT.OR P6, PT, R4, 0x1, !P6 ;  /* 0x000000010400780c */ /* 0x001fda00077c1670 */
[----:B------:R-:W-:Y:S05]  /*4c20*/  @P6 BRA `(.L_x_92) ;  /* 0x0000000000dc6947 */ /* 0x000fea0003800000 */
[----:B------:R-:W-:Y:S02]  /*4c30*/  IMAD R20, R20, 0x2, R9 ;  /* 0x0000000214147824 */ /* 0x000fe400078e0209 */
[----:B------:R-:W-:Y:S02]  /*4c40*/  IMAD.SHL.U32 R21, R13, 0x80, RZ ;  /* 0x000000800d157824 */ /* 0x000fe400078e00ff */
[----:B------:R-:W-:Y:S02]  /*4c50*/  IMAD.MOV.U32 R22, RZ, RZ, RZ ;  /* 0x000000ffff167224 */ /* 0x000fe400078e00ff */
[----:B------:R-:W-:Y:S02]  /*4c60*/  IMAD.MOV.U32 R4, RZ, RZ, R12 ;  /* 0x000000ffff047224 */ /* 0x000fe400078e000c */
[----:B------:R-:W-:Y:S02]  /*4c70*/  IMAD.MOV.U32 R5, RZ, RZ, R0 ;  /* 0x000000ffff057224 */ /* 0x000fe400078e0000 */
[----:B------:R-:W-:-:S02]  /*4c80*/  IMAD.MOV.U32 R14, RZ, RZ, R3 ;  /* 0x000000ffff0e7224 */ /* 0x000fc400078e0003 */
[----:B------:R-:W-:-:S07]  /*4c90*/  IMAD R15, R20, 0x18, RZ ;  /* 0x00000018140f7824 */ /* 0x000fce00078e02ff */
.L_x_95:
[----:B------:R-:W0:Y:S01]  /*4ca0*/  S2R R20, SR_CgaCtaId ;  /* 0x0000000000147919 */ /* 0x000e220000008800 */
[----:B------:R-:W-:Y:S02]  /*4cb0*/  MOV R7, 0x400 ;  /* 0x0000040000077802 */ /* 0x000fe40000000f00 */
[----:B------:R-:W-:-:S13]  /*4cc0*/  LOP3.LUT P1, RZ, R18, 0x7f, RZ, 0xc0, !PT ;  /* 0x0000007f12ff7812 */ /* 0x000fda000782c0ff */
[----:B------:R-:W1:Y:S01]  /*4cd0*/  @!P1 LDC R13, c[0x0][0x500] ;  /* 0x00014000ff0d9b82 */ /* 0x000e620000000800 */
[----:B0-----:R-:W-:Y:S02]  /*4ce0*/  LEA R23, R20, R7, 0x18 ;  /* 0x0000000714177211 */ /* 0x001fe400078ec0ff */
[----:B------:R-:W-:-:S03]  /*4cf0*/  SHF.L.U32 R7, R5, 0x1f, RZ ;  /* 0x0000001f05077819 */ /* 0x000fc600000006ff */
[----:B------:R-:W-:-:S04]  /*4d00*/  IMAD R20, R14, 0x8, R23 ;  /* 0x000000080e147824 */ /* 0x000fc800078e0217 */
[----:B------:R-:W0:Y:S02]  /*4d10*/  SYNCS.PHASECHK.TRANS64.TRYWAIT P0, [R20+URZ+0xa0], R7 ;  /* 0x0000a007140075a7 */ /* 0x000e24000800017f */
[----:B01----:R-:W-:Y:S05]  /*4d20*/  @!P0 BRA `(.L_x_93) ;  /* 0x0000001400b88947 */ /* 0x003fea0003800000 */
.L_x_128:
[----:B0-----:R-:W-:Y:S01]  /*4d30*/  PRMT R7, R8, 0x9910, RZ ;  /* 0x0000991008077816 */ /* 0x001fe200000000ff */
[----:B------:R0:W-:Y:S03]  /*4d40*/  @!P1 SYNCS.ARRIVE.TRANS64 RZ, [R20+URZ], R13 ;  /* 0x0000000d14ff99a7 */ /* 0x0001e6000800003f */
[----:B------:R-:W-:-:S13]  /*4d50*/  ISETP.NE.AND P0, PT, R7, 0x2, PT ;  /* 0x000000020700780c */ /* 0x000fda0003f05270 */
[----:B0-----:R-:W-:Y:S05]  /*4d60*/  @P0 BRA `(.L_x_94) ;  /* 0x0000000000040947 */ /* 0x001fea0003800000 */
[----:B------:R-:W-:Y:S01]  /*4d70*/  BPT.TRAP 0x1 ;  /* 0x000000040000795c */ /* 0x000fe20000300000 */
.L_x_94:
[----:B------:R-:W-:Y:S01]  /*4d80*/  IMAD R7, R14, 0x2, R9 ;  /* 0x000000020e077824 */ /* 0x000fe200078e0209 */
[----:B------:R-:W-:Y:S01]  /*4d90*/  R2UR UR9, R20 ;  /* 0x00000000140972ca */ /* 0x000fe200000e0000 */
[--C-:B------:R-:W-:Y:S01]  /*4da0*/  IMAD R13, R14, 0x2000, R23.reuse ;  /* 0x000020000e0d7824 */ /* 0x100fe200078e0217 */
[----:B------:R-:W-:Y:S01]  /*4db0*/  UIADD3 UR4, UP0, UR22, 0xf0, URZ ;  /* 0x000000f016047890 */ /* 0x000fe2000ff1e03f */
[----:B------:R-:W-:Y:S01]  /*4dc0*/  IMAD R7, R7, 0x300, RZ ;  /* 0x0000030007077824 */ /* 0x000fe200078e02ff */
[----:B------:R-:W-:Y:S01]  /*4dd0*/  R2UR UR11, R21 ;  /* 0x00000000150b72ca */ /* 0x000fe200000e0000 */
[----:B------:R-:W-:Y:S01]  /*4de0*/  VIADD R4, R4, 0xffffffff ;  /* 0xffffffff04047836 */ /* 0x000fe20000000000 */
[----:B------:R-:W-:Y:S01]  /*4df0*/  R2UR UR5, R13 ;  /* 0x000000000d0572ca */ /* 0x000fe200000e0000 */
[----:B------:R-:W-:Y:S01]  /*4e00*/  IMAD R7, R7, 0x2, R23 ;  /* 0x0000000207077824 */ /* 0x000fe200078e0217 */
[----:B------:R-:W-:Y:S01]  /*4e10*/  R2UR UR10, R22 ;  /* 0x00000000160a72ca */ /* 0x000fe200000e0000 */
[----:B------:R-:W-:Y:S01]  /*4e20*/  UIADD3 UR24, UP1, UR22, 0x1f0, URZ ;  /* 0x000001f016187890 */ /* 0x000fe2000ff3e03f */
[----:B------:R-:W-:Y:S01]  /*4e30*/  R2UR UR12, R6 ;  /* 0x00000000060c72ca */ /* 0x000fe200000e0000 */
[----:B------:R-:W-:Y:S01]  /*4e40*/  VIADD R14, R14, 0x1 ;  /* 0x000000010e0e7836 */ /* 0x000fe20000000000 */
[----:B------:R-:W-:Y:S01]  /*4e50*/  R2UR UR8, R7 ;  /* 0x00000000070872ca */ /* 0x000fe200000e0000 */
[----:B------:R-:W-:Y:S01]  /*4e60*/  UIADD3.X UR25, URZ, UR23, URZ, UP1, !UPT ;  /* 0x000000173f197290 */ /* 0x000fe20008ffe43f */
[----:B------:R-:W-:Y:S01]  /*4e70*/  R2UR UR19, R15 ;  /* 0x000000000f1372ca */ /* 0x000fe200000e0000 */
[----:B------:R-:W-:Y:S01]  /*4e80*/  UMOV UR6, 0x0 ;  /* 0x0000000000067882 */ /* 0x000fe20000000000 */
[----:B------:R-:W-:Y:S01]  /*4e90*/  ISETP.GT.AND P1, PT, R4, 0x1, PT ;  /* 0x000000010400780c */ /* 0x000fe20003f24270 */
[----:B------:R-:W-:Y:S01]  /*4ea0*/  UMOV UR7, 0x10000000 ;  /* 0x1000000000077882 */ /* 0x000fe20000000000 */
[----:B------:R-:W-:Y:S01]  /*4eb0*/  ISETP.NE.AND P0, PT, R14, 0x14, PT ;  /* 0x000000140e00780c */ /* 0x000fe20003f05270 */
[----:B------:R-:W-:Y:S01]  /*4ec0*/  UIADD3 UR14, UR5, 0x200, URZ ;  /* 0x00000200050e7890 */ /* 0x000fe2000fffe03f */
[----:B------:R-:W-:Y:S01]  /*4ed0*/  VIADD R22, R22, 0x20 ;  /* 0x0000002016167836 */ /* 0x000fe20000000000 */
[----:B------:R-:W-:Y:S01]  /*4ee0*/  UIADD3.X UR5, URZ, UR23, URZ, UP0, !UPT ;  /* 0x000000173f057290 */ /* 0x000fe200087fe43f */
[----:B------:R-:W-:Y:S01]  /*4ef0*/  SEL R20, RZ, 0x1, P0 ;  /* 0x00000001ff147807 */ /* 0x000fe20000000000 */
[----:B------:R-:W-:Y:S01]  /*4f00*/  UMOV UR26, 0x30000 ;  /* 0x00030000001a7882 */ /* 0x000fe20000000000 */
[----:B------:R-:W-:Y:S01]  /*4f10*/  SEL R14, R14, RZ, P0 ;  /* 0x000000ff0e0e7207 */ /* 0x000fe20000000000 */
[----:B------:R-:W-:Y:S01]  /*4f20*/  UIADD3 UR15, UR8, 0x28200, URZ ;  /* 0x00028200080f7890 */ /* 0x000fe2000fffe03f */
[----:B------:R-:W-:-:S02]  /*4f30*/  LOP3.LUT R5, R5, R20, RZ, 0x3c, !PT ;  /* 0x0000001405057212 */ /* 0x000fc400078e3cff */
[----:B------:R-:W-:Y:S02]  /*4f40*/  UMOV UR8, UR14 ;  /* 0x0000000e00087c82 */ /* 0x000fe40008000000 */
[----:B------:R0:W-:Y:S02]  /*4f50*/  UTMALDG.3D [UR8], [UR4], desc[UR6] ;  /* 0x00000608040075b4 */ /* 0x0001e40008011000 */
[----:B0-----:R-:W-:Y:S01]  /*4f60*/  UMOV UR8, UR15 ;  /* 0x0000000f00087c82 */ /* 0x001fe20008000000 */
[----:B------:R-:W-:Y:S02]  /*4f70*/  UMOV UR11, UR19 ;  /* 0x00000013000b7c82 */ /* 0x000fe40008000000 */
[----:B------:R0:W-:Y:S02]  /*4f80*/  UTMALDG.3D.MULTICAST [UR8], [UR24], UR26, desc[UR6] ;  /* 0x00000608180073b4 */ /* 0x0001e4000801181a */
[----:B0-----:R-:W-:Y:S05]  /*4f90*/  @P1 BRA `(.L_x_95) ;  /* 0xfffffffc00401947 */ /* 0x001fea000383ffff */
.L_x_92:
[----:B------:R-:W-:Y:S05]  /*4fa0*/  BSYNC B1 ;  /* 0x0000000000017941 */ /* 0x000fea0003800000 */
.L_x_91:
[----:B------:R-:W-:Y:S01]  /*4fb0*/  LOP3.LUT P1, RZ, R11, 0xff, RZ, 0xc0, !PT ;  /* 0x000000ff0bff7812 */ /* 0x000fe2000782c0ff */
[C---:B------:R-:W-:Y:S01]  /*4fc0*/  IMAD.IADD R6, R10.reuse, 0x1, R3 ;  /* 0x000000010a067824 */ /* 0x040fe200078e0203 */
[----:B------:R-:W-:Y:S01]  /*4fd0*/  ULDC.64 UR4, c[0x0][0x650] ;  /* 0x0001940000047ab9 */ /* 0x000fe20000000a00 */
[----:B------:R-:W-:Y:S01]  /*4fe0*/  ISETP.GE.U32.AND P2, PT, R10, 0x14, PT ;  /* 0x000000140a00780c */ /* 0x000fe20003f46070 */
[----:B------:R-:W-:Y:S01]  /*4ff0*/  BSSY B1, `(.L_x_96) ;  /* 0x000006b000017945 */ /* 0x000fe20003800000 */
[----:B------:R-:W-:Y:S01]  /*5000*/  IMAD.MOV.U32 R13, RZ, RZ, -0x1 ;  /* 0xffffffffff0d7424 */ /* 0x000fe200078e00ff */
[----:B------:R-:W-:Y:S01]  /*5010*/  ISETP.GT.U32.AND P0, PT, R6, 0x13, PT ;  /* 0x000000130600780c */ /* 0x000fe20003f04070 */
[----:B------:R-:W-:Y:S01]  /*5020*/  IMAD.MOV.U32 R20, RZ, RZ, -0x1 ;  /* 0xffffffffff147424 */ /* 0x000fe200078e00ff */
[----:B------:R-:W-:Y:S02]  /*5030*/  PRMT R11, RZ, 0x7610, R11 ;  /* 0x00007610ff0b7816 */ /* 0x000fe4000000000b */
[----:B------:R-:W-:-:S03]  /*5040*/  ISETP.LT.U32.AND P0, PT, R10, 0x14, P0 ;  /* 0x000000140a00780c */ /* 0x000fc60000701070 */
[----:B------:R-:W0:Y:S01]  /*5050*/  @P1 S2R R5, SR_CgaCtaId ;  /* 0x0000000000051919 */ /* 0x000e220000008800 */
[----:B------:R-:W-:-:S04]  /*5060*/  @P1 MOV R4, 0x400 ;  /* 0x0000040000041802 */ /* 0x000fc80000000f00 */
[----:B0-----:R-:W-:Y:S01]  /*5070*/  @P1 LEA R3, R5, R4, 0x18 ;  /* 0x0000000405031211 */ /* 0x001fe200078ec0ff */
[----:B------:R-:W-:-:S03]  /*5080*/  IMAD.WIDE.U32 R4, R6, -0x33333333, RZ ;  /* 0xcccccccd06047825 */ /* 0x000fc600078e00ff */
[----:B------:R0:W-:Y:S01]  /*5090*/  @P1 SYNCS.ARRIVE.TRANS64.A1T0 RZ, [R3+URZ+0x158], RZ ;  /* 0x000158ff03ff19a7 */ /* 0x0001e2000810003f */
[----:B------:R-:W-:Y:S02]  /*50a0*/  IADD3 R16, P1, R16, UR20, RZ ;  /* 0x0000001410107c10 */ /* 0x000fe4000ff3e0ff */
[----:B------:R-:W-:Y:S02]  /*50b0*/  SHF.R.U32.HI R5, RZ, 0x4, R5 ;  /* 0x00000004ff057819 */ /* 0x000fe40000011605 */
[----:B------:R-:W-:Y:S02]  /*50c0*/  IADD3.X R17, R17, UR13, RZ, P1, !PT ;  /* 0x0000000d11117c10 */ /* 0x000fe40008ffe4ff */
[----:B------:R-:W-:Y:S02]  /*50d0*/  PRMT R4, RZ, 0x7610, R4 ;  /* 0x00007610ff047816 */ /* 0x000fe40000000004 */
[----:B0-----:R-:W-:Y:S02]  /*50e0*/  SEL R3, RZ, 0x1, !P0 ;  /* 0x00000001ff037807 */ /* 0x001fe40004000000 */
[----:B------:R-:W-:-:S02]  /*50f0*/  ISETP.GE.U32.AND P0, PT, R16, UR4, PT ;  /* 0x0000000410007c0c */ /* 0x000fc4000bf06070 */
[----:B------:R-:W-:Y:S01]  /*5100*/  LOP3.LUT R0, R0, R3, RZ, 0x3c, !PT ;  /* 0x0000000300007212 */ /* 0x000fe200078e3cff */
[----:B------:R-:W-:Y:S01]  /*5110*/  IMAD R3, R5, -0x14, R6 ;  /* 0xffffffec05037824 */ /* 0x000fe200078e0206 */
[----:B------:R-:W-:Y:S01]  /*5120*/  ISETP.GE.U32.AND.EX P0, PT, R17, UR5, PT, P0 ;  /* 0x0000000511007c0c */ /* 0x000fe2000bf06100 */
[----:B------:R-:W-:Y:S01]  /*5130*/  IMAD.MOV.U32 R6, RZ, RZ, -0x1 ;  /* 0xffffffffff067424 */ /* 0x000fe200078e00ff */
[----:B------:R-:W-:-:S11]  /*5140*/  @P2 LOP3.LUT R0, R0, 0x1, R5, 0x78, !PT ;  /* 0x0000000100002812 */ /* 0x000fd600078e7805 */
[----:B------:R-:W-:Y:S05]  /*5150*/  @P0 BRA `(.L_x_97) ;  /* 0x0000000400500947 */ /* 0x000fea0003800000 */
[----:B------:R-:W0:Y:S01]  /*5160*/  S2R R15, SR_CTAID.X ;  /* 0x00000000000f7919 */ /* 0x000e220000002500 */
[----:B------:R-:W-:Y:S01]  /*5170*/  ULDC.64 UR4, c[0x0][0x628] ;  /* 0x00018a0000047ab9 */ /* 0x000fe20000000a00 */
[----:B------:R-:W1:Y:S01]  /*5180*/  LDC R20, c[0x0][0x144] ;  /* 0x00005100ff147b82 */ /* 0x000e620000000800 */
[----:B------:R-:W-:Y:S01]  /*5190*/  ISETP.NE.U32.AND P0, PT, RZ, UR4, PT ;  /* 0x00000004ff007c0c */ /* 0x000fe2000bf05070 */
[----:B------:R-:W2:Y:S01]  /*51a0*/  S2R R13, SR_CTAID.Y ;  /* 0x00000000000d7919 */ /* 0x000ea20000002600 */
[----:B------:R-:W-:Y:S01]  /*51b0*/  ULDC UR7, c[0x0][0x630] ;  /* 0x00018c0000077ab9 */ /* 0x000fe20000000800 */
[----:B------:R-:W-:Y:S01]  /*51c0*/  ULDC UR8, c[0x0][0x150] ;  /* 0x0000540000087ab9 */ /* 0x000fe20000000800 */
[----:B------:R-:W-:Y:S01]  /*51d0*/  ISETP.NE.AND.EX P0, PT, RZ, UR5, PT, P0 ;  /* 0x00000005ff007c0c */ /* 0x000fe2000bf05300 */
[----:B------:R-:W-:Y:S02]  /*51e0*/  IMAD.MOV.U32 R4, RZ, RZ, R16 ;  /* 0x000000ffff047224 */ /* 0x000fe400078e0010 */
[----:B------:R-:W-:Y:S01]  /*51f0*/  IMAD.MOV.U32 R5, RZ, RZ, R17 ;  /* 0x000000ffff057224 */ /* 0x000fe200078e0011 */
[----:B0-----:R-:W-:-:S09]  /*5200*/  I2FP.F32.U32 R22, R15 ;  /* 0x0000000f00167245 */ /* 0x001fd20000201000 */
[----:B------:R-:W-:Y:S05]  /*5210*/  @!P0 BRA `(.L_x_98) ;  /* 0x0000000000288947 */ /* 0x000fea0003800000 */
[----:B------:R-:W-:Y:S02]  /*5220*/  ULDC UR6, c[0x0][0x634] ;  /* 0x00018d0000067ab9 */ /* 0x000fe40000000800 */
[----:B------:R-:W-:-:S05]  /*5230*/  IADD3 R5, P0, R16, UR6, RZ ;  /* 0x0000000610057c10 */ /* 0x000fca000ff1e0ff */
[----:B------:R-:W-:-:S04]  /*5240*/  IMAD.X R21, RZ, RZ, R17, P0 ;  /* 0x000000ffff157224 */ /* 0x000fc800000e0611 */
[----:B------:R-:W-:-:S04]  /*5250*/  IMAD.WIDE.U32 R6, R21, UR4, RZ ;  /* 0x0000000415067c25 */ /* 0x000fc8000f8e00ff */
[----:B------:R-:W-:-:S04]  /*5260*/  IMAD.WIDE.U32 R6, P0, R5, UR5, R6 ;  /* 0x0000000505067c25 */ /* 0x000fc8000f800006 */
[----:B------:R-:W-:-:S04]  /*5270*/  IMAD.WIDE.U32 R4, R5, UR4, RZ ;  /* 0x0000000405047c25 */ /* 0x000fc8000f8e00ff */
[----:B------:R-:W-:Y:S01]  /*5280*/  IMAD.MOV.U32 R4, RZ, RZ, R7 ;  /* 0x000000ffff047224 */ /* 0x000fe200078e0007 */
[----:B------:R-:W-:Y:S01]  /*5290*/  IADD3 RZ, P1, R5, R6, RZ ;  /* 0x0000000605ff7210 */ /* 0x000fe20007f3e0ff */
[----:B------:R-:W-:-:S04]  /*52a0*/  IMAD.X R5, RZ, RZ, RZ, P0 ;  /* 0x000000ffff057224 */ /* 0x000fc800000e06ff */
[----:B------:R-:W-:-:S08]  /*52b0*/  IMAD.WIDE.U32.X R4, R21, UR5, R4, P1 ;  /* 0x0000000515047c25 */ /* 0x000fd000088e0404 */
.L_x_98:
[----:B------:R-:W-:Y:S01]  /*52c0*/  FMUL R22, R22, UR8 ;  /* 0x0000000816167c20 */ /* 0x000fe20008400000 */
[--C-:B------:R-:W-:Y:S01]  /*52d0*/  SHF.R.U64 R14, R4, UR7, R5.reuse ;  /* 0x00000007040e7c19 */ /* 0x100fe20008001205 */
[----:B------:R-:W-:Y:S01]  /*52e0*/  ULDC.64 UR4, c[0x0][0x620] ;  /* 0x0001880000047ab9 */ /* 0x000fe20000000a00 */
[----:B------:R-:W-:Y:S01]  /*52f0*/  SHF.R.U32.HI R4, RZ, UR7, R5 ;  /* 0x00000007ff047c19 */ /* 0x000fe20008011605 */
[----:B------:R-:W-:Y:S01]  /*5300*/  ULDC.64 UR6, c[0x0][0x640] ;  /* 0x0001900000067ab9 */ /* 0x000fe20000000a00 */
[----:B------:R-:W-:Y:S01]  /*5310*/  IADD3 R5, P0, RZ, -R14, RZ ;  /* 0x8000000eff057210 */ /* 0x000fe20007f1e0ff */
[----:B------:R-:W0:Y:S04]  /*5320*/  F2I.U32.TRUNC.NTZ R22, R22 ;  /* 0x0000001600167305 */ /* 0x000e28000020f000 */
[----:B------:R-:W-:Y:S01]  /*5330*/  IMAD.X R4, RZ, RZ, ~R4, P0 ;  /* 0x000000ffff047224 */ /* 0x000fe200000e0e04 */
[----:B------:R-:W-:-:S03]  /*5340*/  ISETP.NE.U32.AND P0, PT, RZ, UR6, PT ;  /* 0x00000006ff007c0c */ /* 0x000fc6000bf05070 */
[----:B------:R-:W-:Y:S01]  /*5350*/  IMAD R4, R4, UR4, RZ ;  /* 0x0000000404047c24 */ /* 0x000fe2000f8e02ff */
[----:B------:R-:W-:-:S03]  /*5360*/  ISETP.NE.AND.EX P0, PT, RZ, UR7, PT, P0 ;  /* 0x00000007ff007c0c */ /* 0x000fc6000bf05300 */
[C---:B------:R-:W-:Y:S01]  /*5370*/  IMAD R7, R5.reuse, UR5, R4 ;  /* 0x0000000505077c24 */ /* 0x040fe2000f8e0204 */
[----:B------:R-:W-:Y:S01]  /*5380*/  ULDC UR5, c[0x0][0x154] ;  /* 0x0000550000057ab9 */ /* 0x000fe20000000800 */
[----:B------:R-:W-:Y:S01]  /*5390*/  IMAD.WIDE.U32 R4, R5, UR4, R16 ;  /* 0x0000000405047c25 */ /* 0x000fe2000f8e0010 */
[----:B------:R-:W-:-:S03]  /*53a0*/  ULDC UR4, c[0x0][0x618] ;  /* 0x0001860000047ab9 */ /* 0x000fc60000000800 */
[----:B0-----:R-:W-:Y:S02]  /*53b0*/  IMAD.MOV R6, RZ, RZ, -R22 ;  /* 0x000000ffff067224 */ /* 0x001fe400078e0a16 */
[----:B------:R-:W-:Y:S02]  /*53c0*/  IMAD.IADD R5, R5, 0x1, R7 ;  /* 0x0000000105057824 */ /* 0x000fe400078e0207 */
[----:B-1----:R-:W-:Y:S01]  /*53d0*/  IMAD R15, R20, R6, R15 ;  /* 0x00000006140f7224 */ /* 0x002fe200078e020f */
[----:B--2---:R-:W-:Y:S01]  /*53e0*/  I2FP.F32.U32 R6, R13 ;  /* 0x0000000d00067245 */ /* 0x004fe20000201000 */
[----:B------:R-:W0:Y:S01]  /*53f0*/  LDC R20, c[0x0][0x148] ;  /* 0x00005200ff147b82 */ /* 0x000e220000000800 */
[--C-:B------:R-:W-:Y:S02]  /*5400*/  SHF.R.U64 R21, R4, UR4, R5.reuse ;  /* 0x0000000404157c19 */ /* 0x100fe40008001205 */
[----:B------:R-:W-:Y:S01]  /*5410*/  SHF.R.U32.HI R4, RZ, UR4, R5 ;  /* 0x00000004ff047c19 */ /* 0x000fe20008011605 */
[----:B------:R-:W-:Y:S01]  /*5420*/  FMUL R6, R6, UR5 ;  /* 0x0000000506067c20 */ /* 0x000fe20008400000 */
[----:B------:R-:W-:-:S02]  /*5430*/  ULDC UR4, c[0x0][0x608] ;  /* 0x0001820000047ab9 */ /* 0x000fc40000000800 */
[--C-:B------:R-:W-:Y:S01]  /*5440*/  SHF.R.U64 R23, R21, UR4, R4.reuse ;  /* 0x0000000415177c19 */ /* 0x100fe20008001204 */
[----:B------:R1:W2:Y:S01]  /*5450*/  F2I.U32.TRUNC.NTZ R24, R6 ;  /* 0x0000000600187305 */ /* 0x0002a2000020f000 */
[----:B------:R-:W-:Y:S01]  /*5460*/  SHF.R.U32.HI R4, RZ, UR4, R4 ;  /* 0x00000004ff047c19 */ /* 0x000fe20008011604 */
[----:B------:R-:W-:-:S03]  /*5470*/  ULDC UR4, c[0x0][0x658] ;  /* 0x0001960000047ab9 */ /* 0x000fc60000000800 */
[--C-:B------:R-:W-:Y:S02]  /*5480*/  SHF.R.U64 R22, R23, UR4, R4.reuse ;  /* 0x0000000417167c19 */ /* 0x100fe40008001204 */
[----:B------:R-:W-:-:S03]  /*5490*/  SHF.R.U32.HI R25, RZ, UR4, R4 ;  /* 0x00000004ff197c19 */ /* 0x000fc60008011604 */
[----:B------:R-:W-:Y:S02]  /*54a0*/  IMAD.MOV.U32 R4, RZ, RZ, R22 ;  /* 0x000000ffff047224 */ /* 0x000fe400078e0016 */
[----:B------:R-:W-:Y:S01]  /*54b0*/  IMAD.MOV.U32 R5, RZ, RZ, R25 ;  /* 0x000000ffff057224 */ /* 0x000fe200078e0019 */
[----:B-1----:R-:W-:Y:S06]  /*54c0*/  @!P0 BRA `(.L_x_99) ;  /* 0x0000000000288947 */ /* 0x002fec0003800000 */
        /* <DEDUP_REMOVED lines=10> */
.L_x_99:
[----:B------:R-:W-:Y:S01]  /*5570*/  ISETP.NE.AND P0, PT, R2, 0x1, PT ;  /* 0x000000010200780c */ /* 0x000fe20003f05270 */
[----:B------:R-:W-:Y:S01]  /*5580*/  ULDC UR4, c[0x0][0x648] ;  /* 0x0001920000047ab9 */ /* 0x000fe20000000800 */
[----:B------:R-:W-:Y:S01]  /*5590*/  LOP3.LUT R23, R23, UR17, RZ, 0xc0, !PT ;  /* 0x0000001117177c12 */ /* 0x000fe2000f8ec0ff */
[----:B--2---:R-:W-:Y:S01]  /*55a0*/  IMAD.MOV R24, RZ, RZ, -R24 ;  /* 0x000000ffff187224 */ /* 0x004fe200078e0a18 */
[----:B------:R-:W-:Y:S01]  /*55b0*/  SHF.R.U64 R4, R4, UR4, R5 ;  /* 0x0000000404047c19 */ /* 0x000fe20008001205 */
[----:B------:R-:W-:Y:S01]  /*55c0*/  ULDC UR4, c[0x0][0x638] ;  /* 0x00018e0000047ab9 */ /* 0x000fe20000000800 */
[----:B------:R-:W-:Y:S01]  /*55d0*/  LOP3.LUT R21, R21, UR16, RZ, 0xc0, !PT ;  /* 0x0000001015157c12 */ /* 0x000fe2000f8ec0ff */
[----:B------:R-:W-:Y:S01]  /*55e0*/  ULDC UR5, c[0x0][0x610] ;  /* 0x0001840000057ab9 */ /* 0x000fe20000000800 */
[----:B------:R-:W-:Y:S02]  /*55f0*/  IMAD.MOV.U32 R6, RZ, RZ, R14 ;  /* 0x000000ffff067224 */ /* 0x000fe400078e000e */
[----:B------:R-:W-:-:S02]  /*5600*/  IMAD.MOV R5, RZ, RZ, -R4 ;  /* 0x000000ffff057224 */ /* 0x000fc400078e0a04 */
[----:B------:R-:W-:Y:S02]  /*5610*/  IMAD R4, R4, UR18, R23 ;  /* 0x0000001204047c24 */ /* 0x000fe4000f8e0217 */
[----:B0-----:R-:W-:Y:S02]  /*5620*/  @P0 IMAD R15, R20, R24, R13 ;  /* 0x00000018140f0224 */ /* 0x001fe400078e020d */
[----:B------:R-:W-:Y:S01]  /*5630*/  IMAD R22, R5, UR4, R22 ;  /* 0x0000000405167c24 */ /* 0x000fe2000f8e0216 */
[----:B------:R-:W-:Y:S01]  /*5640*/  ULDC UR4, c[0x0][0x600] ;  /* 0x0001800000047ab9 */ /* 0x000fe20000000800 */
[----:B------:R-:W-:Y:S02]  /*5650*/  IMAD R15, R4, UR5, R15 ;  /* 0x00000005040f7c24 */ /* 0x000fe4000f8e020f */
[----:B------:R-:W-:Y:S02]  /*5660*/  IMAD R22, R22, UR4, R21 ;  /* 0x0000000416167c24 */ /* 0x000fe4000f8e0215 */
[----:B------:R-:W-:-:S03]  /*5670*/  IMAD.MOV.U32 R4, RZ, RZ, 0x1 ;  /* 0x00000001ff047424 */ /* 0x000fc600078e00ff */
[----:B------:R-:W-:Y:S02]  /*5680*/  SEL R20, R22, R15, !P0 ;  /* 0x0000000f16147207 */ /* 0x000fe40004000000 */
[----:B------:R-:W-:-:S07]  /*5690*/  SEL R13, R15, R22, !P0 ;  /* 0x000000160f0d7207 */ /* 0x000fce0004000000 */
.L_x_97:
[----:B------:R-:W-:Y:S05]  /*56a0*/  BSYNC B1 ;  /* 0x0000000000017941 */ /* 0x000fea0003800000 */
.L_x_96:
[----:B------:R-:W-:-:S13]  /*56b0*/  LOP3.LUT P0, RZ, R4, 0xff, RZ, 0xc0, !PT ;  /* 0x000000ff04ff7812 */ /* 0x000fda000780c0ff */
[----:B------:R-:W-:Y:S05]  /*56c0*/  @P0 BRA `(.L_x_100) ;  /* 0xfffffff4003c0947 */ /* 0x000fea000383ffff */
[----:B------:R-:W-:Y:S05]  /*56d0*/  BSYNC B0 ;  /* 0x0000000000007941 */ /* 0x000fea0003800000 */
.L_x_89:
[----:B------:R-:W-:-:S03]  /*56e0*/  UMOV UR4, 0xffffffff ;  /* 0xffffffff00047882 */ /* 0x000fc60000000000 */
[----:B------:R-:W-:Y:S05]  /*56f0*/  BRA.DIV UR4, `(.L_x_101) ;  /* 0x0000000e04587947 */ /* 0x000fea000b800000 */
[----:B------:R-:W-:-:S13]  /*5700*/  ELECT P6, URZ, PT ;  /* 0x00000000003f782f */ /* 0x000fda00038c0000 */
.L_x_131:
[----:B------:R-:W-:Y:S04]  /*5710*/  BSSY B0, `(.L_x_102) ;  /* 0x00000bb000007945 */ /* 0x000fe80003800000 */
[----:B------:R-:W-:Y:S05]  /*5720*/  @!P6 BRA `(.L_x_103) ;  /* 0x0000000800e4e947 */ /* 0x000fea0003800000 */
[----:B------:R-:W-:-:S04]  /*5730*/  LOP3.LUT R19, R19, 0x2, RZ, 0xfc, !PT ;  /* 0x0000000213137812 */ /* 0x000fc800078efcff */
[----:B------:R-:W-:-:S13]  /*5740*/  ISETP.NE.AND P0, PT, R19, 0x3, PT ;  /* 0x000000031300780c */ /* 0x000fda0003f05270 */
[----:B------:R-:W-:Y:S05]  /*5750*/  @!P0 BRA `(.L_x_104) ;  /* 0x0000000000048947 */ /* 0x000fea0003800000 */
[----:B------:R-:W-:Y:S01]  /*5760*/  BPT.TRAP 0x1 ;  /* 0x000000040000795c */ /* 0x000fe20000300000 */
.L_x_104:
[----:B------:R-:W0:Y:S01]  /*5770*/  S2R R5, SR_CgaCtaId ;  /* 0x0000000000057919 */ /* 0x000e220000008800 */
[----:B------:R-:W-:Y:S02]  /*5780*/  MOV R2, 0x400 ;  /* 0x0000040000027802 */ /* 0x000fe40000000f00 */
[----:B------:R-:W-:Y:S02]  /*5790*/  SHF.L.U32 R4, R0, 0x1f, RZ ;  /* 0x0000001f00047819 */ /* 0x000fe400000006ff */
[----:B0-----:R-:W-:-:S05]  /*57a0*/  LEA R2, R5, R2, 0x18 ;  /* 0x0000000205027211 */ /* 0x001fca00078ec0ff */
[----:B------:R-:W-:-:S04]  /*57b0*/  VIADD R2, R2, 0xa0 ;  /* 0x000000a002027836 */ /* 0x000fc80000000000 */
[C---:B------:R-:W-:Y:S02]  /*57c0*/  IMAD R7, R3.reuse, 0x8, R2 ;  /* 0x0000000803077824 */ /* 0x040fe400078e0202 */
[----:B------:R-:W-:Y:S02]  /*57d0*/  VIADD R3, R3, 0x1 ;  /* 0x0000000103037836 */ /* 0x000fe40000000000 */
[----:B------:R-:W0:Y:S03]  /*57e0*/  SYNCS.PHASECHK.TRANS64.TRYWAIT P0, [R7+URZ], R4 ;  /* 0x00000004070075a7 */ /* 0x000e26000800017f */
[----:B------:R-:W-:-:S04]  /*57f0*/  ISETP.NE.AND P1, PT, R3, 0x14, PT ;  /* 0x000000140300780c */ /* 0x000fc80003f25270 */
[----:B------:R-:W-:Y:S02]  /*5800*/  SEL R5, RZ, 0x1, P1 ;  /* 0x00000001ff057807 */ /* 0x000fe40000800000 */
[----:B------:R-:W-:Y:S02]  /*5810*/  SEL R3, R3, RZ, P1 ;  /* 0x000000ff03037207 */ /* 0x000fe40000800000 */
[----:B------:R-:W-:-:S03]  /*5820*/  LOP3.LUT R6, R0, R5, RZ, 0x3c, !PT ;  /* 0x0000000500067212 */ /* 0x000fc600078e3cff */
[----:B------:R-:W-:Y:S01]  /*5830*/  IMAD R8, R3, 0x8, R2 ;  /* 0x0000000803087824 */ /* 0x000fe200078e0202 */
[----:B------:R-:W-:Y:S01]  /*5840*/  SHF.L.U32 R5, R6, 0x1f, RZ ;  /* 0x0000001f06057819 */ /* 0x000fe200000006ff */
[----:B0-----:R-:W-:Y:S06]  /*5850*/  @!P0 BRA `(.L_x_105) ;  /* 0x0000000c00208947 */ /* 0x001fec0003800000 */
.L_x_132:
[----:B------:R-:W1:Y:S01]  /*5860*/  SYNCS.PHASECHK.TRANS64.TRYWAIT P0, [R8+URZ], R5 ;  /* 0x00000005080075a7 */ /* 0x000e62000800017f */
[----:B------:R-:W-:-:S05]  /*5870*/  VIADD R0, R3, 0x1 ;  /* 0x0000000103007836 */ /* 0x000fca0000000000 */
[----:B------:R-:W-:-:S04]  /*5880*/  ISETP.NE.AND P1, PT, R0, 0x14, PT ;  /* 0x000000140000780c */ /* 0x000fc80003f25270 */
[----:B------:R-:W-:Y:S02]  /*5890*/  SEL R3, RZ, 0x1, P1 ;  /* 0x00000001ff037807 */ /* 0x000fe40000800000 */
[----:B0-----:R-:W-:Y:S02]  /*58a0*/  SEL R7, R0, RZ, P1 ;  /* 0x000000ff00077207 */ /* 0x001fe40000800000 */
[----:B------:R-:W-:-:S03]  /*58b0*/  LOP3.LUT R6, R6, R3, RZ, 0x3c, !PT ;  /* 0x0000000306067212 */ /* 0x000fc600078e3cff */
[----:B------:R-:W-:Y:S01]  /*58c0*/  IMAD R9, R7, 0x8, R2 ;  /* 0x0000000807097824 */ /* 0x000fe200078e0202 */
[----:B------:R-:W-:Y:S01]  /*58d0*/  SHF.L.U32 R4, R6, 0x1f, RZ ;  /* 0x0000001f06047819 */ /* 0x000fe200000006ff */
[----:B-1----:R-:W-:Y:S06]  /*58e0*/  @!P0 BRA `(.L_x_106) ;  /* 0x0000000c00108947 */ /* 0x002fec0003800000 */
.L_x_133:
[----:B------:R-:W1:Y:S01]  /*58f0*/  SYNCS.PHASECHK.TRANS64.TRYWAIT P0, [R9+URZ], R4 ;  /* 0x00000004090075a7 */ /* 0x000e62000800017f */
[----:B------:R-:W-:-:S05]  /*5900*/  VIADD R0, R7, 0x1 ;  /* 0x0000000107007836 */ /* 0x000fca0000000000 */
[----:B------:R-:W-:-:S04]  /*5910*/  ISETP.NE.AND P1, PT, R0, 0x14, PT ;  /* 0x000000140000780c */ /* 0x000fc80003f25270 */
[----:B------:R-:W-:Y:S02]  /*5920*/  SEL R3, RZ, 0x1, P1 ;  /* 0x00000001ff037807 */ /* 0x000fe40000800000 */
[----:B------:R-:W-:Y:S02]  /*5930*/  SEL R7, R0, RZ, P1 ;  /* 0x000000ff00077207 */ /* 0x000fe40000800000 */
[----:B------:R-:W-:-:S03]  /*5940*/  LOP3.LUT R6, R6, R3, RZ, 0x3c, !PT ;  /* 0x0000000306067212 */ /* 0x000fc600078e3cff */
[----:B0-----:R-:W-:Y:S01]  /*5950*/  IMAD R8, R7, 0x8, R2 ;  /* 0x0000000807087824 */ /* 0x001fe200078e0202 */
[----:B------:R-:W-:Y:S01]  /*5960*/  SHF.L.U32 R5, R6, 0x1f, RZ ;  /* 0x0000001f06057819 */ /* 0x000fe200000006ff */
[----:B-1----:R-:W-:Y:S06]  /*5970*/  @!P0 BRA `(.L_x_107) ;  /* 0x0000000c00008947 */ /* 0x002fec0003800000 */
.L_x_134:
        /* <DEDUP_REMOVED lines=9> */
.L_x_135:
        /* <DEDUP_REMOVED lines=9> */
.L_x_136:
        /* <DEDUP_REMOVED lines=9> */
.L_x_137:
        /* <DEDUP_REMOVED lines=9> */
.L_x_138:
        /* <DEDUP_REMOVED lines=9> */
.L_x_139:
        /* <DEDUP_REMOVED lines=9> */
.L_x_140:
        /* <DEDUP_REMOVED lines=9> */
.L_x_141:
        /* <DEDUP_REMOVED lines=9> */
.L_x_142:
        /* <DEDUP_REMOVED lines=9> */
.L_x_143:
        /* <DEDUP_REMOVED lines=9> */
.L_x_144:
        /* <DEDUP_REMOVED lines=9> */
.L_x_145:
        /* <DEDUP_REMOVED lines=9> */
.L_x_146:
        /* <DEDUP_REMOVED lines=9> */
.L_x_147:
        /* <DEDUP_REMOVED lines=9> */
.L_x_148:
[----:B------:R-:W1:Y:S01]  /*6160*/  SYNCS.PHASECHK.TRANS64.TRYWAIT P0, [R8+URZ], R5 ;  /* 0x00000005080075a7 */ /* 0x000e62000800017f */
[----:B------:R-:W-:-:S05]  /*6170*/  VIADD R0, R7, 0x1 ;  /* 0x0000000107007836 */ /* 0x000fca0000000000 */
[----:B------:R-:W-:-:S04]  /*6180*/  ISETP.NE.AND P1, PT, R0, 0x14, PT ;  /* 0x000000140000780c */ /* 0x000fc80003f25270 */
[----:B------:R-:W-:Y:S02]  /*6190*/  SEL R3, RZ, 0x1, P1 ;  /* 0x00000001ff037807 */ /* 0x000fe40000800000 */
[----:B------:R-:W-:Y:S02]  /*61a0*/  SEL R7, R0, RZ, P1 ;  /* 0x000000ff00077207 */ /* 0x000fe40000800000 */
[----:B0-----:R-:W-:-:S03]  /*61b0*/  LOP3.LUT R9, R6, R3, RZ, 0x3c, !PT ;  /* 0x0000000306097212 */ /* 0x001fc600078e3cff */
[----:B------:R-:W-:Y:S01]  /*61c0*/  IMAD R11, R7, 0x8, R2 ;  /* 0x00000008070b7824 */ /* 0x000fe200078e0202 */
[----:B------:R-:W-:Y:S01]  /*61d0*/  SHF.L.U32 R6, R9, 0x1f, RZ ;  /* 0x0000001f09067819 */ /* 0x000fe200000006ff */
[----:B-1----:R-:W-:Y:S06]  /*61e0*/  @!P0 BRA `(.L_x_122) ;  /* 0x0000000800108947 */ /* 0x002fec0003800000 */
.L_x_149:
[----:B------:R-:W1:Y:S01]  /*61f0*/  SYNCS.PHASECHK.TRANS64.TRYWAIT P0, [R11+URZ], R6 ;  /* 0x000000060b0075a7 */ /* 0x000e62000800017f */
[----:B------:R-:W-:-:S05]  /*6200*/  VIADD R0, R7, 0x1 ;  /* 0x0000000107007836 */ /* 0x000fca0000000000 */
[----:B------:R-:W-:-:S04]  /*6210*/  ISETP.NE.AND P1, PT, R0, 0x14, PT ;  /* 0x000000140000780c */ /* 0x000fc80003f25270 */
[----:B------:R-:W-:Y:S02]  /*6220*/  SEL R4, RZ, 0x1, P1 ;  /* 0x00000001ff047807 */ /* 0x000fe40000800000 */
[----:B------:R-:W-:Y:S02]  /*6230*/  SEL R3, R0, RZ, P1 ;  /* 0x000000ff00037207 */ /* 0x000fe40000800000 */
[----:B------:R-:W-:Y:S01]  /*6240*/  LOP3.LUT R0, R9, R4, RZ, 0x3c, !PT ;  /* 0x0000000409007212 */ /* 0x000fe200078e3cff */
[----:B-1----:R-:W-:Y:S06]  /*6250*/  @!P0 BRA `(.L_x_123) ;  /* 0x0000000800088947 */ /* 0x002fec0003800000 */
.L_x_150:
[----:B------:R-:W-:Y:S01]  /*6260*/  IMAD R3, R3, 0x8, R2 ;  /* 0x0000000803037824 */ /* 0x000fe200078e0202 */
[----:B------:R-:W-:-:S07]  /*6270*/  SHF.L.U32 R0, R0, 0x1f, RZ ;  /* 0x0000001f00007819 */ /* 0x000fce00000006ff */
.L_x_124:
[----:B--2---:R2:W3:Y:S02]  /*6280*/  SYNCS.PHASECHK.TRANS64.TRYWAIT P0, [R3+URZ], R0 ;  /* 0x00000000030075a7 */ /* 0x0044e4000800017f */
[----:B---3--:R-:W-:Y:S05]  /*6290*/  @!P0 NANOSLEEP.SYNCS 0x989680 ;  /* 0x009896800000895d */ /* 0x008fea0003900000 */
[----:B------:R-:W3:Y:S02]  /*62a0*/  @!P0 SYNCS.PHASECHK.TRANS64 P0, [R3+URZ], R0 ;  /* 0x00000000030085a7 */ /* 0x000ee4000800007f */
[----:B---3--:R-:W-:Y:S05]  /*62b0*/  @!P0 BRA `(.L_x_124) ;  /* 0xfffffffc00f08947 */ /* 0x008fea000383ffff */
.L_x_103:
[----:B------:R-:W-:Y:S05]  /*62c0*/  BSYNC B0 ;  /* 0x0000000000007941 */ /* 0x000fea0003800000 */
.L_x_102:
[----:B------:R-:W-:Y:S05]  /*62d0*/  EXIT ;  /* 0x000000000000794d */ /* 0x000fea0003800000 */
.L_x_22:
[----:B---3--:R3:W4:Y:S02]  /*62e0*/  SYNCS.PHASECHK.TRANS64.TRYWAIT P1, [R3+URZ], R0 ;  /* 0x00000000030075a7 */ /* 0x008724000802017f */
[----:B----4-:R-:W-:Y:S05]  /*62f0*/  @!P1 NANOSLEEP.SYNCS 0x989680 ;  /* 0x009896800000995d */ /* 0x010fea0003900000 */
[----:B------:R-:W4:Y:S02]  /*6300*/  @!P1 SYNCS.PHASECHK.TRANS64 P1, [R3+URZ], R0 ;  /* 0x00000000030095a7 */ /* 0x000f24000802007f */
[----:B----4-:R-:W-:Y:S05]  /*6310*/  @!P1 BRA `(.L_x_22) ;  /* 0xfffffffc00f09947 */ /* 0x010fea000383ffff */
[----:B------:R-:W-:Y:S05]  /*6320*/  BRA `(.L_x_21) ;  /* 0xffffffb000f47947 */ /* 0x000fea000383ffff */
.L_x_27:
[----:B-1----:R-:W-:-:S04]  /*6330*/  IMAD.U32 R5, RZ, RZ, UR7 ;  /* 0x00000007ff057e24 */ /* 0x002fc8000f8e00ff */
[----:B------:R1:W2:Y:S03]  /*6340*/  SYNCS.PHASECHK.TRANS64.TRYWAIT P1, [R5+URZ], R4 ;  /* 0x00000004050075a7 */ /* 0x0002a6000802017f */
[----:B--2---:R-:W-:Y:S05]  /*6350*/  @!P1 NANOSLEEP.SYNCS 0x989680 ;  /* 0x009896800000995d */ /* 0x004fea0003900000 */
[----:B------:R-:W2:Y:S02]  /*6360*/  @!P1 SYNCS.PHASECHK.TRANS64 P1, [R5+URZ], R4 ;  /* 0x00000004050095a7 */ /* 0x000ea4000802007f */
[----:B--2---:R-:W-:Y:S05]  /*6370*/  @!P1 BRA `(.L_x_27) ;  /* 0xfffffffc00ec9947 */ /* 0x004fea000383ffff */
[----:B------:R-:W-:Y:S05]  /*6380*/  BRA `(.L_x_26) ;  /* 0xffffffb400fc7947 */ /* 0x000fea000383ffff */
.L_x_90:
[----:B------:R-:W-:Y:S01]  /*6390*/  BSSY B1, `(.L_x_125) ;  /* 0x0000006000017945 */ /* 0x000fe20003800000 */
[----:B------:R-:W-:-:S07]  /*63a0*/  IMAD.MOV.U32 R15, RZ, RZ, -0x1 ;  /* 0xffffffffff0f7424 */ /* 0x000fce00078e00ff */
[----:B------:R-:W-:Y:S05]  /*63b0*/  WARPSYNC.COLLECTIVE R15, `(.L_x_126) ;  /* 0x000000000f0c7348 */ /* 0x000fea0003c00000 */
[----:B------:R-:W-:Y:S02]  /*63c0*/  ELECT P6, UR62, PT ;  /* 0x00000000003e782f */ /* 0x000fe400038c0000 */
[----:B------:R-:W-:Y:S01]  /*63d0*/  MOV R14, UR62 ;  /* 0x0000003e000e7c02 */ /* 0x000fe20008000f00 */
[----:B------:R-:W-:Y:S10]  /*63e0*/  ENDCOLLECTIVE ;  /* 0x000000000000791b */ /* 0x000ff40003800000 */
.L_x_126:
[----:B------:R-:W-:Y:S05]  /*63f0*/  BSYNC B1 ;  /* 0x0000000000017941 */ /* 0x000fea0003800000 */
.L_x_125:
[----:B------:R-:W-:Y:S05]  /*6400*/  BRA `(.L_x_127) ;  /* 0xffffffe400f87947 */ /* 0x000fea000383ffff */
.L_x_93:
[----:B0-----:R0:W1:Y:S02]  /*6410*/  SYNCS.PHASECHK.TRANS64.TRYWAIT P0, [R20+URZ+0xa0], R7 ;  /* 0x0000a007140075a7 */ /* 0x001064000800017f */
[----:B-1----:R-:W-:Y:S05]  /*6420*/  @!P0 NANOSLEEP.SYNCS 0x989680 ;  /* 0x009896800000895d */ /* 0x002fea0003900000 */
[----:B------:R-:W1:Y:S02]  /*6430*/  @!P0 SYNCS.PHASECHK.TRANS64 P0, [R20+URZ+0xa0], R7 ;  /* 0x0000a007140085a7 */ /* 0x000e64000800007f */
[----:B-1----:R-:W-:Y:S05]  /*6440*/  @!P0 BRA `(.L_x_93) ;  /* 0xfffffffc00f08947 */ /* 0x002fea000383ffff */
[----:B------:R-:W-:Y:S05]  /*6450*/  BRA `(.L_x_128) ;  /* 0xffffffe800347947 */ /* 0x000fea000383ffff */
.L_x_101:
[----:B------:R-:W-:Y:S01]  /*6460*/  BSSY B0, `(.L_x_129) ;  /* 0x0000006000007945 */ /* 0x000fe20003800000 */
[----:B------:R-:W-:-:S07]  /*6470*/  IMAD.MOV.U32 R15, RZ, RZ, -0x1 ;  /* 0xffffffffff0f7424 */ /* 0x000fce00078e00ff */
[----:B------:R-:W-:Y:S05]  /*6480*/  WARPSYNC.COLLECTIVE R15, `(.L_x_130) ;  /* 0x000000000f0c7348 */ /* 0x000fea0003c00000 */
[----:B------:R-:W-:Y:S02]  /*6490*/  ELECT P6, UR62, PT ;  /* 0x00000000003e782f */ /* 0x000fe400038c0000 */
[----:B------:R-:W-:Y:S01]  /*64a0*/  MOV R14, UR62 ;  /* 0x0000003e000e7c02 */ /* 0x000fe20008000f00 */
[----:B------:R-:W-:Y:S10]  /*64b0*/  ENDCOLLECTIVE ;  /* 0x000000000000791b */ /* 0x000ff40003800000 */
.L_x_130:
[----:B------:R-:W-:Y:S05]  /*64c0*/  BSYNC B0 ;  /* 0x0000000000007941 */ /* 0x000fea0003800000 */
.L_x_129:
[----:B------:R-:W-:Y:S05]  /*64d0*/  BRA `(.L_x_131) ;  /* 0xfffffff0008c7947 */ /* 0x000fea000383ffff */
.L_x_105:
[----:B0-----:R0:W1:Y:S02]  /*64e0*/  SYNCS.PHASECHK.TRANS64.TRYWAIT P0, [R7+URZ], R4 ;  /* 0x00000004070075a7 */ /* 0x001064000800017f */
[----:B-1----:R-:W-:Y:S05]  /*64f0*/  @!P0 NANOSLEEP.SYNCS 0x989680 ;  /* 0x009896800000895d */ /* 0x002fea0003900000 */
[----:B------:R-:W1:Y:S02]  /*6500*/  @!P0 SYNCS.PHASECHK.TRANS64 P0, [R7+URZ], R4 ;  /* 0x00000004070085a7 */ /* 0x000e64000800007f */
[----:B-1----:R-:W-:Y:S05]  /*6510*/  @!P0 BRA `(.L_x_105) ;  /* 0xfffffffc00f08947 */ /* 0x002fea000383ffff */
[----:B------:R-:W-:Y:S05]  /*6520*/  BRA `(.L_x_132) ;  /* 0xfffffff000cc7947 */ /* 0x000fea000383ffff */
.L_x_106:
[----:B0-----:R0:W1:Y:S02]  /*6530*/  SYNCS.PHASECHK.TRANS64.TRYWAIT P0, [R8+URZ], R5 ;  /* 0x00000005080075a7 */ /* 0x001064000800017f */
[----:B-1----:R-:W-:Y:S05]  /*6540*/  @!P0 NANOSLEEP.SYNCS 0x989680 ;  /* 0x009896800000895d */ /* 0x002fea0003900000 */
[----:B------:R-:W1:Y:S02]  /*6550*/  @!P0 SYNCS.PHASECHK.TRANS64 P0, [R8+URZ], R5 ;  /* 0x00000005080085a7 */ /* 0x000e64000800007f */
[----:B-1----:R-:W-:Y:S05]  /*6560*/  @!P0 BRA `(.L_x_106) ;  /* 0xfffffffc00f08947 */ /* 0x002fea000383ffff */
[----:B------:R-:W-:Y:S05]  /*6570*/  BRA `(.L_x_133) ;  /* 0xfffffff000dc7947 */ /* 0x000fea000383ffff */
.L_x_107:
[----:B0-----:R0:W1:Y:S02]  /*6580*/  SYNCS.PHASECHK.TRANS64.TRYWAIT P0, [R9+URZ], R4 ;  /* 0x00000004090075a7 */ /* 0x001064000800017f */
[----:B-1----:R-:W-:Y:S05]  /*6590*/  @!P0 NANOSLEEP.SYNCS 0x989680 ;  /* 0x009896800000895d */ /* 0x002fea0003900000 */
[----:B------:R-:W1:Y:S02]  /*65a0*/  @!P0 SYNCS.PHASECHK.TRANS64 P0, [R9+URZ], R4 ;  /* 0x00000004090085a7 */ /* 0x000e64000800007f */
[----:B-1----:R-:W-:Y:S05]  /*65b0*/  @!P0 BRA `(.L_x_107) ;  /* 0xfffffffc00f08947 */ /* 0x002fea000383ffff */
[----:B------:R-:W-:Y:S05]  /*65c0*/  BRA `(.L_x_134) ;  /* 0xfffffff000ec7947 */ /* 0x000fea000383ffff */
.L_x_108:
[----:B0-----:R0:W1:Y:S02]  /*65d0*/  SYNCS.PHASECHK.TRANS64.TRYWAIT P0, [R8+URZ], R5 ;  /* 0x00000005080075a7 */ /* 0x001064000800017f */
[----:B-1----:R-:W-:Y:S05]  /*65e0*/  @!P0 NANOSLEEP.SYNCS 0x989680 ;  /* 0x009896800000895d */ /* 0x002fea0003900000 */
[----:B------:R-:W1:Y:S02]  /*65f0*/  @!P0 SYNCS.PHASECHK.TRANS64 P0, [R8+URZ], R5 ;  /* 0x00000005080085a7 */ /* 0x000e64000800007f */
[----:B-1----:R-:W-:Y:S05]  /*6600*/  @!P0 BRA `(.L_x_108) ;  /* 0xfffffffc00f08947 */ /* 0x002fea000383ffff */
[----:B------:R-:W-:Y:S05]  /*6610*/  BRA `(.L_x_135) ;  /* 0xfffffff000fc7947 */ /* 0x000fea000383ffff */
.L_x_109:
[----:B0-----:R0:W1:Y:S02]  /*6620*/  SYNCS.PHASECHK.TRANS64.TRYWAIT P0, [R9+URZ], R4 ;  /* 0x00000004090075a7 */ /* 0x001064000800017f */
[----:B-1----:R-:W-:Y:S05]  /*6630*/  @!P0 NANOSLEEP.SYNCS 0x989680 ;  /* 0x009896800000895d */ /* 0x002fea0003900000 */
[----:B------:R-:W1:Y:S02]  /*6640*/  @!P0 SYNCS.PHASECHK.TRANS64 P0, [R9+URZ], R4 ;  /* 0x00000004090085a7 */ /* 0x000e64000800007f */
[----:B-1----:R-:W-:Y:S05]  /*6650*/  @!P0 BRA `(.L_x_109) ;  /* 0xfffffffc00f08947 */ /* 0x002fea000383ffff */
[----:B------:R-:W-:Y:S05]  /*6660*/  BRA `(.L_x_136) ;  /* 0xfffffff4000c7947 */ /* 0x000fea000383ffff */
.L_x_110:
[----:B0-----:R0:W1:Y:S02]  /*6670*/  SYNCS.PHASECHK.TRANS64.TRYWAIT P0, [R8+URZ], R5 ;  /* 0x00000005080075a7 */ /* 0x001064000800017f */
[----:B-1----:R-:W-:Y:S05]  /*6680*/  @!P0 NANOSLEEP.SYNCS 0x989680 ;  /* 0x009896800000895d */ /* 0x002fea0003900000 */
[----:B------:R-:W1:Y:S02]  /*6690*/  @!P0 SYNCS.PHASECHK.TRANS64 P0, [R8+URZ], R5 ;  /* 0x00000005080085a7 */ /* 0x000e64000800007f */
[----:B-1----:R-:W-:Y:S05]  /*66a0*/  @!P0 BRA `(.L_x_110) ;  /* 0xfffffffc00f08947 */ /* 0x002fea000383ffff */
[----:B------:R-:W-:Y:S05]  /*66b0*/  BRA `(.L_x_137) ;  /* 0xfffffff4001c7947 */ /* 0x000fea000383ffff */
.L_x_111:
[----:B0-----:R0:W1:Y:S02]  /*66c0*/  SYNCS.PHASECHK.TRANS64.TRYWAIT P0, [R9+URZ], R4 ;  /* 0x00000004090075a7 */ /* 0x001064000800017f */
[----:B-1----:R-:W-:Y:S05]  /*66d0*/  @!P0 NANOSLEEP.SYNCS 0x989680 ;  /* 0x009896800000895d */ /* 0x002fea0003900000 */
[----:B------:R-:W1:Y:S02]  /*66e0*/  @!P0 SYNCS.PHASECHK.TRANS64 P0, [R9+URZ], R4 ;  /* 0x00000004090085a7 */ /* 0x000e64000800007f */
[----:B-1----:R-:W-:Y:S05]  /*66f0*/  @!P0 BRA `(.L_x_111) ;  /* 0xfffffffc00f08947 */ /* 0x002fea000383ffff */
[----:B------:R-:W-:Y:S05]  /*6700*/  BRA `(.L_x_138) ;  /* 0xfffffff4002c7947 */ /* 0x000fea000383ffff */
.L_x_112:
[----:B0-----:R0:W1:Y:S02]  /*6710*/  SYNCS.PHASECHK.TRANS64.TRYWAIT P0, [R8+URZ], R5 ;  /* 0x00000005080075a7 */ /* 0x001064000800017f */
[----:B-1----:R-:W-:Y:S05]  /*6720*/  @!P0 NANOSLEEP.SYNCS 0x989680 ;  /* 0x009896800000895d */ /* 0x002fea0003900000 */
[----:B------:R-:W1:Y:S02]  /*6730*/  @!P0 SYNCS.PHASECHK.TRANS64 P0, [R8+URZ], R5 ;  /* 0x00000005080085a7 */ /* 0x000e64000800007f */
[----:B-1----:R-:W-:Y:S05]  /*6740*/  @!P0 BRA `(.L_x_112) ;  /* 0xfffffffc00f08947 */ /* 0x002fea000383ffff */
[----:B------:R-:W-:Y:S05]  /*6750*/  BRA `(.L_x_139) ;  /* 0xfffffff4003c7947 */ /* 0x000fea000383ffff */
.L_x_113:
[----:B0-----:R0:W1:Y:S02]  /*6760*/  SYNCS.PHASECHK.TRANS64.TRYWAIT P0, [R9+URZ], R4 ;  /* 0x00000004090075a7 */ /* 0x001064000800017f */
[----:B-1----:R-:W-:Y:S05]  /*6770*/  @!P0 NANOSLEEP.SYNCS 0x989680 ;  /* 0x009896800000895d */ /* 0x002fea0003900000 */
[----:B------:R-:W1:Y:S02]  /*6780*/  @!P0 SYNCS.PHASECHK.TRANS64 P0, [R9+URZ], R4 ;  /* 0x00000004090085a7 */ /* 0x000e64000800007f */
[----:B-1----:R-:W-:Y:S05]  /*6790*/  @!P0 BRA `(.L_x_113) ;  /* 0xfffffffc00f08947 */ /* 0x002fea000383ffff */
[----:B------:R-:W-:Y:S05]  /*67a0*/  BRA `(.L_x_140) ;  /* 0xfffffff4004c7947 */ /* 0x000fea000383ffff */
.L_x_114:
[----:B0-----:R0:W1:Y:S02]  /*67b0*/  SYNCS.PHASECHK.TRANS64.TRYWAIT P0, [R8+URZ], R5 ;  /* 0x00000005080075a7 */ /* 0x001064000800017f */
[----:B-1----:R-:W-:Y:S05]  /*67c0*/  @!P0 NANOSLEEP.SYNCS 0x989680 ;  /* 0x009896800000895d */ /* 0x002fea0003900000 */
[----:B------:R-:W1:Y:S02]  /*67d0*/  @!P0 SYNCS.PHASECHK.TRANS64 P0, [R8+URZ], R5 ;  /* 0x00000005080085a7 */ /* 0x000e64000800007f */
[----:B-1----:R-:W-:Y:S05]  /*67e0*/  @!P0 BRA `(.L_x_114) ;  /* 0xfffffffc00f08947 */ /* 0x002fea000383ffff */
[----:B------:R-:W-:Y:S05]  /*67f0*/  BRA `(.L_x_141) ;  /* 0xfffffff4005c7947 */ /* 0x000fea000383ffff */
.L_x_115:
[----:B0-----:R0:W1:Y:S02]  /*6800*/  SYNCS.PHASECHK.TRANS64.TRYWAIT P0, [R9+URZ], R4 ;  /* 0x00000004090075a7 */ /* 0x001064000800017f */
[----:B-1----:R-:W-:Y:S05]  /*6810*/  @!P0 NANOSLEEP.SYNCS 0x989680 ;  /* 0x009896800000895d */ /* 0x002fea0003900000 */
[----:B------:R-:W1:Y:S02]  /*6820*/  @!P0 SYNCS.PHASECHK.TRANS64 P0, [R9+URZ], R4 ;  /* 0x00000004090085a7 */ /* 0x000e64000800007f */
[----:B-1----:R-:W-:Y:S05]  /*6830*/  @!P0 BRA `(.L_x_115) ;  /* 0xfffffffc00f08947 */ /* 0x002fea000383ffff */
[----:B------:R-:W-:Y:S05]  /*6840*/  BRA `(.L_x_142) ;  /* 0xfffffff4006c7947 */ /* 0x000fea000383ffff */
.L_x_116:
[----:B0-----:R0:W1:Y:S02]  /*6850*/  SYNCS.PHASECHK.TRANS64.TRYWAIT P0, [R8+URZ], R5 ;  /* 0x00000005080075a7 */ /* 0x001064000800017f */
[----:B-1----:R-:W-:Y:S05]  /*6860*/  @!P0 NANOSLEEP.SYNCS 0x989680 ;  /* 0x009896800000895d */ /* 0x002fea0003900000 */
[----:B------:R-:W1:Y:S02]  /*6870*/  @!P0 SYNCS.PHASECHK.TRANS64 P0, [R8+URZ], R5 ;  /* 0x00000005080085a7 */ /* 0x000e64000800007f */
[----:B-1----:R-:W-:Y:S05]  /*6880*/  @!P0 BRA `(.L_x_116) ;  /* 0xfffffffc00f08947 */ /* 0x002fea000383ffff */
[----:B------:R-:W-:Y:S05]  /*6890*/  BRA `(.L_x_143) ;  /* 0xfffffff4007c7947 */ /* 0x000fea000383ffff */
.L_x_117:
[----:B0-----:R0:W1:Y:S02]  /*68a0*/  SYNCS.PHASECHK.TRANS64.TRYWAIT P0, [R9+URZ], R4 ;  /* 0x00000004090075a7 */ /* 0x001064000800017f */
[----:B-1----:R-:W-:Y:S05]  /*68b0*/  @!P0 NANOSLEEP.SYNCS 0x989680 ;  /* 0x009896800000895d */ /* 0x002fea0003900000 */
[----:B------:R-:W1:Y:S02]  /*68c0*/  @!P0 SYNCS.PHASECHK.TRANS64 P0, [R9+URZ], R4 ;  /* 0x00000004090085a7 */ /* 0x000e64000800007f */
[----:B-1----:R-:W-:Y:S05]  /*68d0*/  @!P0 BRA `(.L_x_117) ;  /* 0xfffffffc00f08947 */ /* 0x002fea000383ffff */
[----:B------:R-:W-:Y:S05]  /*68e0*/  BRA `(.L_x_144) ;  /* 0xfffffff4008c7947 */ /* 0x000fea000383ffff */
.L_x_118:
[----:B0-----:R0:W1:Y:S02]  /*68f0*/  SYNCS.PHASECHK.TRANS64.TRYWAIT P0, [R8+URZ], R5 ;  /* 0x00000005080075a7 */ /* 0x001064000800017f */
[----:B-1----:R-:W-:Y:S05]  /*6900*/  @!P0 NANOSLEEP.SYNCS 0x989680 ;  /* 0x009896800000895d */ /* 0x002fea0003900000 */
[----:B------:R-:W1:Y:S02]  /*6910*/  @!P0 SYNCS.PHASECHK.TRANS64 P0, [R8+URZ], R5 ;  /* 0x00000005080085a7 */ /* 0x000e64000800007f */
[----:B-1----:R-:W-:Y:S05]  /*6920*/  @!P0 BRA `(.L_x_118) ;  /* 0xfffffffc00f08947 */ /* 0x002fea000383ffff */
[----:B------:R-:W-:Y:S05]  /*6930*/  BRA `(.L_x_145) ;  /* 0xfffffff4009c7947 */ /* 0x000fea000383ffff */
.L_x_119:
[----:B0-----:R0:W1:Y:S02]  /*6940*/  SYNCS.PHASECHK.TRANS64.TRYWAIT P0, [R9+URZ], R4 ;  /* 0x00000004090075a7 */ /* 0x001064000800017f */
[----:B-1----:R-:W-:Y:S05]  /*6950*/  @!P0 NANOSLEEP.SYNCS 0x989680 ;  /* 0x009896800000895d */ /* 0x002fea0003900000 */
[----:B------:R-:W1:Y:S02]  /*6960*/  @!P0 SYNCS.PHASECHK.TRANS64 P0, [R9+URZ], R4 ;  /* 0x00000004090085a7 */ /* 0x000e64000800007f */
[----:B-1----:R-:W-:Y:S05]  /*6970*/  @!P0 BRA `(.L_x_119) ;  /* 0xfffffffc00f08947 */ /* 0x002fea000383ffff */
[----:B------:R-:W-:Y:S05]  /*6980*/  BRA `(.L_x_146) ;  /* 0xfffffff400ac7947 */ /* 0x000fea000383ffff */
.L_x_120:
[----:B0-----:R0:W1:Y:S02]  /*6990*/  SYNCS.PHASECHK.TRANS64.TRYWAIT P0, [R8+URZ], R5 ;  /* 0x00000005080075a7 */ /* 0x001064000800017f */
[----:B-1----:R-:W-:Y:S05]  /*69a0*/  @!P0 NANOSLEEP.SYNCS 0x989680 ;  /* 0x009896800000895d */ /* 0x002fea0003900000 */
[----:B------:R-:W1:Y:S02]  /*69b0*/  @!P0 SYNCS.PHASECHK.TRANS64 P0, [R8+URZ], R5 ;  /* 0x00000005080085a7 */ /* 0x000e64000800007f */
[----:B-1----:R-:W-:Y:S05]  /*69c0*/  @!P0 BRA `(.L_x_120) ;  /* 0xfffffffc00f08947 */ /* 0x002fea000383ffff */
[----:B------:R-:W-:Y:S05]  /*69d0*/  BRA `(.L_x_147) ;  /* 0xfffffff400bc7947 */ /* 0x000fea000383ffff */
.L_x_121:
[----:B0-----:R0:W1:Y:S02]  /*69e0*/  SYNCS.PHASECHK.TRANS64.TRYWAIT P0, [R9+URZ], R4 ;  /* 0x00000004090075a7 */ /* 0x001064000800017f */
[----:B-1----:R-:W-:Y:S05]  /*69f0*/  @!P0 NANOSLEEP.SYNCS 0x989680 ;  /* 0x009896800000895d */ /* 0x002fea0003900000 */
[----:B------:R-:W1:Y:S02]  /*6a00*/  @!P0 SYNCS.PHASECHK.TRANS64 P0, [R9+URZ], R4 ;  /* 0x00000004090085a7 */ /* 0x000e64000800007f */
[----:B-1----:R-:W-:Y:S05]  /*6a10*/  @!P0 BRA `(.L_x_121) ;  /* 0xfffffffc00f08947 */ /* 0x002fea000383ffff */
[----:B------:R-:W-:Y:S05]  /*6a20*/  BRA `(.L_x_148) ;  /* 0xfffffff400cc7947 */ /* 0x000fea000383ffff */
.L_x_122:
[----:B0-----:R0:W1:Y:S02]  /*6a30*/  SYNCS.PHASECHK.TRANS64.TRYWAIT P0, [R8+URZ], R5 ;  /* 0x00000005080075a7 */ /* 0x001064000800017f */
[----:B-1----:R-:W-:Y:S05]  /*6a40*/  @!P0 NANOSLEEP.SYNCS 0x989680 ;  /* 0x009896800000895d */ /* 0x002fea0003900000 */
[----:B------:R-:W1:Y:S02]  /*6a50*/  @!P0 SYNCS.PHASECHK.TRANS64 P0, [R8+URZ], R5 ;  /* 0x00000005080085a7 */ /* 0x000e64000800007f */
[----:B-1----:R-:W-:Y:S05]  /*6a60*/  @!P0 BRA `(.L_x_122) ;  /* 0xfffffffc00f08947 */ /* 0x002fea000383ffff */
[----:B------:R-:W-:Y:S05]  /*6a70*/  BRA `(.L_x_149) ;  /* 0xfffffff400dc7947 */ /* 0x000fea000383ffff */
.L_x_123:
[----:B-1----:R1:W2:Y:S02]  /*6a80*/  SYNCS.PHASECHK.TRANS64.TRYWAIT P0, [R11+URZ], R6 ;  /* 0x000000060b0075a7 */ /* 0x0022a4000800017f */
[----:B--2---:R-:W-:Y:S05]  /*6a90*/  @!P0 NANOSLEEP.SYNCS 0x989680 ;  /* 0x009896800000895d */ /* 0x004fea0003900000 */
[----:B------:R-:W2:Y:S02]  /*6aa0*/  @!P0 SYNCS.PHASECHK.TRANS64 P0, [R11+URZ], R6 ;  /* 0x000000060b0085a7 */ /* 0x000ea4000800007f */
[----:B--2---:R-:W-:Y:S05]  /*6ab0*/  @!P0 BRA `(.L_x_123) ;  /* 0xfffffffc00f08947 */ /* 0x004fea000383ffff */
[----:B------:R-:W-:Y:S05]  /*6ac0*/  BRA `(.L_x_150) ;  /* 0xfffffff400e47947 */ /* 0x000fea000383ffff */
.L_x_151:
[----:B------:R-:W-:-:S00]  /*6ad0*/  BRA `(.L_x_151) ;  /* 0xfffffffc00fc7947 */ /* 0x000fc0000383ffff */
[----:B------:R-:W-:-:S00]  /*6ae0*/  NOP ;  /* 0x0000000000007918 */ /* 0x000fc00000000000 */
        /* <DEDUP_REMOVED lines=9> */
.L_x_152:


//--------------------- .nv.global.init           --------------------------
	.section	.nv.global.init,"aw",@progbits
.nv.global.init:
	.type		$str$22,@object
	.size		$str$22,($str$23 - $str$22)
$str$22:
        /*0000*/ 	.byte	0x6b, 0x5f, 0x74, 0x69, 0x6c, 0x65, 0x5f, 0x63, 0x6f, 0x75, 0x6e, 0x74, 0x20, 0x3e, 0x3d, 0x20
        /*0010*/ 	.byte	0x31, 0x00
	.type		$str$23,@object
	.size		$str$23,(__unnamed_1 - $str$23)
$str$23:
        /*0012*/ 	.byte	0x2f, 0x74, 0x6d, 0x70, 0x2f, 0x63, 0x75, 0x74, 0x6c, 0x61, 0x73, 0x73, 0x5f, 0x73, 0x77, 0x65
        /*0022*/ 	.byte	0x65, 0x70, 0x5f, 0x73, 0x72, 0x63, 0x2f, 0x69, 0x6e, 0x63, 0x6c, 0x75, 0x64, 0x65, 0x2f, 0x63
        /*0032*/ 	.byte	0x75, 0x74, 0x6c, 0x61, 0x73, 0x73, 0x2f, 0x67, 0x65, 0x6d, 0x6d, 0x2f, 0x63, 0x6f, 0x6c, 0x6c
        /*0042*/ 	.byte	0x65, 0x63, 0x74, 0x69, 0x76, 0x65, 0x2f, 0x73, 0x6d, 0x39, 0x30, 0x5f, 0x6d, 0x6d, 0x61, 0x5f
        /*0052*/ 	.byte	0x74, 0x6d, 0x61, 0x5f, 0x67, 0x6d, 0x6d, 0x61, 0x5f, 0x73, 0x73, 0x5f, 0x77, 0x61, 0x72, 0x70
        /*0062*/ 	.byte	0x73, 0x70, 0x65, 0x63, 0x69, 0x61, 0x6c, 0x69, 0x7a, 0x65, 0x64, 0x2e, 0x68, 0x70, 0x70, 0x00
	.type		__unnamed_1,@object
	.size		__unnamed_1,(.L_0 - __unnamed_1)
__unnamed_1:
        /*0072*/ 	.byte	0x76, 0x6f, 0x69, 0x64, 0x20, 0x63, 0x75, 0x74, 0x6c, 0x61, 0x73, 0x73, 0x3a, 0x3a, 0x67, 0x65
        /* <DEDUP_REMOVED lines=180> */
        /*0bc2*/ 	.byte	0x79, 0x5d, 0x00
.L_0:


//--------------------- .nv.shared._ZN7cutlass13device_kernelINS_4gemm6kernel13GemmUniversalIN4cute5tupleIJiiiiEEENS1_10collective13CollectiveMmaINS1_34MainloopSm90TmaGmmaWarpSpecializedILi20ENS5_IJNS4_1CILi2EEENSA_ILi1EEESC_EEENS1_35KernelTmaWarpSpecializedCooperativeEEENS5_IJNSA_ILi128EEENSA_ILi48EEENSA_ILi32EEEEEENS_6half_tENS5_IJlSC_lEEESK_SL_NS4_8TiledMMAINS4_8MMA_AtomIJNS4_4SM904GMMA25MMA_64x16x16_F32F16F16_SSILNSP_5MajorE0ELSR_0ELNSP_7ScaleInE1ELSS_1EEEEEENS4_6LayoutISD_NS5_IJSC_NSA_ILi0EEESW_EEEEENS5_IJNS4_10UnderscoreESZ_SZ_EEEEENS4_13SM90_TMA_LOADENS4_14ComposedLayoutINS4_7SwizzleILi2ELi4ELi3EEENS4_18smem_ptr_flag_bitsILi16EEENSV_INS5_IJNSA_ILi8EEESI_EEENS5_IJSI_SC_EEEEEEEvNS4_8identityENS4_23SM90_TMA_LOAD_MULTICASTES1C_vS1D_EENS_8epilogue10collective6detail29Sm90TmaWarpSpecializedAdapterINS1H_15DefaultEpilogueISK_SL_SL_NS1G_6thread17LinearCombinationISK_Li1EffLNS1L_9ScaleType4KindE0ELNS_15FloatRoundStyleE2ESK_EENS1_15EpilogueDefaultEEEEEvvEEEEvNT_6ParamsE --------------------------
	.section	.nv.shared._ZN7cutlass13device_kernelINS_4gemm6kernel13GemmUniversalIN4cute5tupleIJiiiiEEENS1_10collective13CollectiveMmaINS1_34MainloopSm90TmaGmmaWarpSpecializedILi20ENS5_IJNS4_1CILi2EEENSA_ILi1EEESC_EEENS1_35KernelTmaWarpSpecializedCooperativeEEENS5_IJNSA_ILi128EEENSA_ILi48EEENSA_ILi32EEEEEENS_6half_tENS5_IJlSC_lEEESK_SL_NS4_8TiledMMAINS4_8MMA_AtomIJNS4_4SM904GMMA25MMA_64x16x16_F32F16F16_SSILNSP_5MajorE0ELSR_0ELNSP_7ScaleInE1ELSS_1EEEEEENS4_6LayoutISD_NS5_IJSC_NSA_ILi0EEESW_EEEEENS5_IJNS4_10UnderscoreESZ_SZ_EEEEENS4_13SM90_TMA_LOADENS4_14ComposedLayoutINS4_7SwizzleILi2ELi4ELi3EEENS4_18smem_ptr_flag_bitsILi16EEENSV_INS5_IJNSA_ILi8EEESI_EEENS5_IJSI_SC_EEEEEEEvNS4_8identityENS4_23SM90_TMA_LOAD_MULTICASTES1C_vS1D_EENS_8epilogue10collective6detail29Sm90TmaWarpSpecializedAdapterINS1H_15DefaultEpilogueISK_SL_SL_NS1G_6thread17LinearCombinationISK_Li1EffLNS1L_9ScaleType4KindE0ELNS_15FloatRoundStyleE2ESK_EENS1_15EpilogueDefaultEEEEEvvEEEEvNT_6ParamsE,"aw",@nobits
	.sectionflags	@""
	.align	16
	.zero		1024


//--------------------- .nv.shared.reserved.0     --------------------------
	.section	.nv.shared.reserved.0,"aw",@nobits
	.weak		__nv_reservedSMEM_offset_0_alias
	.size		__nv_reservedSMEM_offset_0_alias, 0, 0
	.other		__nv_reservedSMEM_offset_0_alias,@"STO_CUDA_RESERVED_SHARED STV_DEFAULT"
__nv_reservedSMEM_offset_0_alias:
	.zero		0


//--------------------- .nv.global                --------------------------
	.section	.nv.global,"aw",@nobits
.nv.global:
	.type		_ZN39_INTERNAL_af73c1c6_4_k_cu_14d79fdf_44334cute1_E,@object
	.size		_ZN39_INTERNAL_af73c1c6_4_k_cu_14d79fdf_44334cute1_E,(_ZN39_INTERNAL_af73c1c6_4_k_cu_14d79fdf_44334cuda3std3__45__cpo6cbeginE - _ZN39_INTERNAL_af73c1c6_4_k_cu_14d79fdf_44334cute1_E)
_ZN39_INTERNAL_af73c1c6_4_k_cu_14d79fdf_44334cute1_E:
	.zero		1
	.type		_ZN39_INTERNAL_af73c1c6_4_k_cu_14d79fdf_44334cuda3std3__45__cpo6cbeginE,@object
	.size		_ZN39_INTERNAL_af73c1c6_4_k_cu_14d79fdf_44334cuda3std3__45__cpo6cbeginE,(_ZN39_INTERNAL_af73c1c6_4_k_cu_14d79fdf_44334cuda3std3__48in_placeE - _ZN39_INTERNAL_af73c1c6_4_k_cu_14d79fdf_44334cuda3std3__45__cpo6cbeginE)
_ZN39_INTERNAL_af73c1c6_4_k_cu_14d79fdf_44334cuda3std3__45__cpo6cbeginE:
	.zero		1
	.type		_ZN39_INTERNAL_af73c1c6_4_k_cu_14d79fdf_44334cuda3std3__48in_placeE,@object
	.size		_ZN39_INTERNAL_af73c1c6_4_k_cu_14d79fdf_44334cuda3std3__48in_placeE,(_ZN39_INTERNAL_af73c1c6_4_k_cu_14d79fdf_44334cuda3std6ranges3__45__cpo9iter_moveE - _ZN39_INTERNAL_af73c1c6_4_k_cu_14d79fdf_44334cuda3std3__48in_placeE)
_ZN39_INTERNAL_af73c1c6_4_k_cu_14d79fdf_44334cuda3std3__48in_placeE:
	.zero		1
	.type		_ZN39_INTERNAL_af73c1c6_4_k_cu_14d79fdf_44334cuda3std6ranges3__45__cpo9iter_moveE,@object
	.size		_ZN39_INTERNAL_af73c1c6_4_k_cu_14d79fdf_44334cuda3std6ranges3__45__cpo9iter_moveE,(_ZN39_INTERNAL_af73c1c6_4_k_cu_14d79fdf_44334cuda3std3__45__cpo5beginE - _ZN39_INTERNAL_af73c1c6_4_k_cu_14d79fdf_44334cuda3std6ranges3__45__cpo9iter_moveE)
_ZN39_INTERNAL_af73c1c6_4_k_cu_14d79fdf_44334cuda3std6ranges3__45__cpo9iter_moveE:
	.zero		1
	.type		_ZN39_INTERNAL_af73c1c6_4_k_cu_14d79fdf_44334cuda3std3__45__cpo5beginE,@object
	.size		_ZN39_INTERNAL_af73c1c6_4_k_cu_14d79fdf_44334cuda3std3__45__cpo5beginE,(_ZN39_INTERNAL_af73c1c6_4_k_cu_14d79fdf_44334cuda3std3__441_GLOBAL__N__af73c1c6_4_k_cu_14d79fdf_44336ignoreE - _ZN39_INTERNAL_af73c1c6_4_k_cu_14d79fdf_44334cuda3std3__45__cpo5beginE)
_ZN39_INTERNAL_af73c1c6_4_k_cu_14d79fdf_44334cuda3std3__45__cpo5beginE:
	.zero		1
	.type		_ZN39_INTERNAL_af73c1c6_4_k_cu_14d79fdf_44334cuda3std3__441_GLOBAL__N__af73c1c6_4_k_cu_14d79fdf_44336ignoreE,@object
	.size		_ZN39_INTERNAL_af73c1c6_4_k_cu_14d79fdf_44334cuda3std3__441_GLOBAL__N__af73c1c6_4_k_cu_14d79fdf_44336ignoreE,(_ZN39_INTERNAL_af73c1c6_4_k_cu_14d79fdf_44334cute7productE - _ZN39_INTERNAL_af73c1c6_4_k_cu_14d79fdf_44334cuda3std3__441_GLOBAL__N__af73c1c6_4_k_cu_14d79fdf_44336ignoreE)
_ZN39_INTERNAL_af73c1c6_4_k_cu_14d79fdf_44334cuda3std3__441_GLOBAL__N__af73c1c6_4_k_cu_14d79fdf_44336ignoreE:
	.zero		1
	.type		_ZN39_INTERNAL_af73c1c6_4_k_cu_14d79fdf_44334cute7productE,@object
	.size		_ZN39_INTERNAL_af73c1c6_4_k_cu_14d79fdf_44334cute7productE,(_ZN39_INTERNAL_af73c1c6_4_k_cu_14d79fdf_44334cuda3std3__45__cpo3endE - _ZN39_INTERNAL_af73c1c6_4_k_cu_14d79fdf_44334cute7productE)
_ZN39_INTERNAL_af73c1c6_4_k_cu_14d79fdf_44334cute7productE:
	.zero		1
	.type		_ZN39_INTERNAL_af73c1c6_4_k_cu_14d79fdf_44334cuda3std3__45__cpo3endE,@object
	.size		_ZN39_INTERNAL_af73c1c6_4_k_cu_14d79fdf_44334cuda3std3__45__cpo3endE,(_ZN39_INTERNAL_af73c1c6_4_k_cu_14d79fdf_44334cuda3std3__419piecewise_constructE - _ZN39_INTERNAL_af73c1c6_4_k_cu_14d79fdf_44334cuda3std3__45__cpo3endE)
_ZN39_INTERNAL_af73c1c6_4_k_cu_14d79fdf_44334cuda3std3__45__cpo3endE:
	.zero		1
	.type		_ZN39_INTERNAL_af73c1c6_4_k_cu_14d79fdf_44334cuda3std3__419piecewise_constructE,@object
	.size		_ZN39_INTERNAL_af73c1c6_4_k_cu_14d79fdf_44334cuda3std3__419piecewise_constructE,(_ZN39_INTERNAL_af73c1c6_4_k_cu_14d79fdf_44334cuda3std3__45__cpo4cendE - _ZN39_INTERNAL_af73c1c6_4_k_cu_14d79fdf_44334cuda3std3__419piecewise_constructE)
_ZN39_INTERNAL_af73c1c6_4_k_cu_14d79fdf_44334cuda3std3__419piecewise_constructE:
	.zero		1
	.type		_ZN39_INTERNAL_af73c1c6_4_k_cu_14d79fdf_44334cuda3std3__45__cpo4cendE,@object
	.size		_ZN39_INTERNAL_af73c1c6_4_k_cu_14d79fdf_44334cuda3std3__45__cpo4cendE,(_ZN39_INTERNAL_af73c1c6_4_k_cu_14d79fdf_44334cuda3std6ranges3__45__cpo4swapE - _ZN39_INTERNAL_af73c1c6_4_k_cu_14d79fdf_44334cuda3std3__45__cpo4cendE)
_ZN39_INTERNAL_af73c1c6_4_k_cu_14d79fdf_44334cuda3std3__45__cpo4cendE:
	.zero		1
	.type		_ZN39_INTERNAL_af73c1c6_4_k_cu_14d79fdf_44334cuda3std6ranges3__45__cpo4swapE,@object
	.size		_ZN39_INTERNAL_af73c1c6_4_k_cu_14d79fdf_44334cuda3std6ranges3__45__cpo4swapE,(.L_8 - _ZN39_INTERNAL_af73c1c6_4_k_cu_14d79fdf_44334cuda3std6ranges3__45__cpo4swapE)
_ZN39_INTERNAL_af73c1c6_4_k_cu_14d79fdf_44334cuda3std6ranges3__45__cpo4swapE:
	.zero		1
.L_8:


//--------------------- .nv.constant0._ZN7cutlass13device_kernelINS_4gemm6kernel13GemmUniversalIN4cute5tupleIJiiiiEEENS1_10collective13CollectiveMmaINS1_34MainloopSm90TmaGmmaWarpSpecializedILi20ENS5_IJNS4_1CILi2EEENSA_ILi1EEESC_EEENS1_35KernelTmaWarpSpecializedCooperativeEEENS5_IJNSA_ILi128EEENSA_ILi48EEENSA_ILi32EEEEEENS_6half_tENS5_IJlSC_lEEESK_SL_NS4_8TiledMMAINS4_8MMA_AtomIJNS4_4SM904GMMA25MMA_64x16x16_F32F16F16_SSILNSP_5MajorE0ELSR_0ELNSP_7ScaleInE1ELSS_1EEEEEENS4_6LayoutISD_NS5_IJSC_NSA_ILi0EEESW_EEEEENS5_IJNS4_10UnderscoreESZ_SZ_EEEEENS4_13SM90_TMA_LOADENS4_14ComposedLayoutINS4_7SwizzleILi2ELi4ELi3EEENS4_18smem_ptr_flag_bitsILi16EEENSV_INS5_IJNSA_ILi8EEESI_EEENS5_IJSI_SC_EEEEEEEvNS4_8identityENS4_23SM90_TMA_LOAD_MULTICASTES1C_vS1D_EENS_8epilogue10collective6detail29Sm90TmaWarpSpecializedAdapterINS1H_15DefaultEpilogueISK_SL_SL_NS1G_6thread17LinearCombinationISK_Li1EffLNS1L_9ScaleType4KindE0ELNS_15FloatRoundStyleE2ESK_EENS1_15EpilogueDefaultEEEEEvvEEEEvNT_6ParamsE --------------------------
	.section	.nv.constant0._ZN7cutlass13device_kernelINS_4gemm6kernel13GemmUniversalIN4cute5tupleIJiiiiEEENS1_10collective13CollectiveMmaINS1_34MainloopSm90TmaGmmaWarpSpecializedILi20ENS5_IJNS4_1CILi2EEENSA_ILi1EEESC_EEENS1_35KernelTmaWarpSpecializedCooperativeEEENS5_IJNSA_ILi128EEENSA_ILi48EEENSA_ILi32EEEEEENS_6half_tENS5_IJlSC_lEEESK_SL_NS4_8TiledMMAINS4_8MMA_AtomIJNS4_4SM904GMMA25MMA_64x16x16_F32F16F16_SSILNSP_5MajorE0ELSR_0ELNSP_7ScaleInE1ELSS_1EEEEEENS4_6LayoutISD_NS5_IJSC_NSA_ILi0EEESW_EEEEENS5_IJNS4_10UnderscoreESZ_SZ_EEEEENS4_13SM90_TMA_LOADENS4_14ComposedLayoutINS4_7SwizzleILi2ELi4ELi3EEENS4_18smem_ptr_flag_bitsILi16EEENSV_INS5_IJNSA_ILi8EEESI_EEENS5_IJSI_SC_EEEEEEEvNS4_8identityENS4_23SM90_TMA_LOAD_MULTICASTES1C_vS1D_EENS_8epilogue10collective6detail29Sm90TmaWarpSpecializedAdapterINS1H_15DefaultEpilogueISK_SL_SL_NS1G_6thread17LinearCombinationISK_Li1EffLNS1L_9ScaleType4KindE0ELNS_15FloatRoundStyleE2ESK_EENS1_15EpilogueDefaultEEEEEvvEEEEvNT_6ParamsE,"a",@progbits
	.sectionflags	@""
	.align	4
.nv.constant0._ZN7cutlass13device_kernelINS_4gemm6kernel13GemmUniversalIN4cute5tupleIJiiiiEEENS1_10collective13CollectiveMmaINS1_34MainloopSm90TmaGmmaWarpSpecializedILi20ENS5_IJNS4_1CILi2EEENSA_ILi1EEESC_EEENS1_35KernelTmaWarpSpecializedCooperativeEEENS5_IJNSA_ILi128EEENSA_ILi48EEENSA_ILi32EEEEEENS_6half_tENS5_IJlSC_lEEESK_SL_NS4_8TiledMMAINS4_8MMA_AtomIJNS4_4SM904GMMA25MMA_64x16x16_F32F16F16_SSILNSP_5MajorE0ELSR_0ELNSP_7ScaleInE1ELSS_1EEEEEENS4_6LayoutISD_NS5_IJSC_NSA_ILi0EEESW_EEEEENS5_IJNS4_10UnderscoreESZ_SZ_EEEEENS4_13SM90_TMA_LOADENS4_14ComposedLayoutINS4_7SwizzleILi2ELi4ELi3EEENS4_18smem_ptr_flag_bitsILi16EEENSV_INS5_IJNSA_ILi8EEESI_EEENS5_IJSI_SC_EEEEEEEvNS4_8identityENS4_23SM90_TMA_LOAD_MULTICASTES1C_vS1D_EENS_8epilogue10collective6detail29Sm90TmaWarpSpecializedAdapterINS1H_15DefaultEpilogueISK_SL_SL_NS1G_6thread17LinearCombinationISK_Li1EffLNS1L_9ScaleType4KindE0ELNS_15FloatRoundStyleE2ESK_EENS1_15EpilogueDefaultEEEEEvvEEEEvNT_6ParamsE:
	.zero		1664


//--------------------- SYMBOLS --------------------------

	.type		.nv.reservedSmem.offset0,@object
	.size		.nv.reservedSmem.offset0,0x4
	.type		__assertfail,@function
